// auto-generated by cutlass_sweep.gemm — config: {"arch": "sm_90", "cluster_m": 1, "cluster_n": 1, "dtype": "bf16", "dtype_b": "bf16", "layout": "nt", "stages": 6, "tile_k": 128, "tile_m": 256, "tile_n": 256}
#include "cutlass/cutlass.h"
#include "cutlass/gemm/collective/collective_builder.hpp"
#include "cutlass/gemm/device/gemm_universal_adapter.h"
#include "cutlass/gemm/kernel/gemm_universal.hpp"
#include "cutlass/epilogue/collective/collective_builder.hpp"

using ElemA = cutlass::bfloat16_t;
using ElemB = cutlass::bfloat16_t;
using ElemCD = cutlass::bfloat16_t;
using Acc  = float;
using TileShape    = cute::Shape<cute::_256, cute::_256, cute::_128>;
using ClusterShape = cute::Shape<cute::_1, cute::_1, cute::_1>;

using CollectiveEpilogue = typename cutlass::epilogue::collective::CollectiveBuilder<
    cutlass::arch::Sm90, cutlass::arch::OpClassTensorOp,
    TileShape, ClusterShape,
    cutlass::epilogue::collective::EpilogueTileAuto,
    Acc, Acc,
    ElemCD, cutlass::layout::RowMajor, 128 / cutlass::sizeof_bits<ElemCD>::value,
    ElemCD, cutlass::layout::RowMajor, 128 / cutlass::sizeof_bits<ElemCD>::value,
    cutlass::epilogue::collective::EpilogueScheduleAuto
  >::CollectiveOp;

using CollectiveMainloop = typename cutlass::gemm::collective::CollectiveBuilder<
    cutlass::arch::Sm90, cutlass::arch::OpClassTensorOp,
    ElemA, cutlass::layout::RowMajor, 128 / cutlass::sizeof_bits<ElemA>::value,
    ElemB, cutlass::layout::ColumnMajor, 128 / cutlass::sizeof_bits<ElemB>::value,
    Acc,
    TileShape, ClusterShape,
    cutlass::gemm::collective::StageCount<6>,
    cutlass::gemm::collective::KernelScheduleAuto
  >::CollectiveOp;

using GemmKernel = cutlass::gemm::kernel::GemmUniversal<
    cute::Shape<int,int,int,int>,
    CollectiveMainloop,
    CollectiveEpilogue
>;
using Gemm = cutlass::gemm::device::GemmUniversalAdapter<GemmKernel>;

// Force the device kernel symbol into the cubin without needing a host main.
auto* _anchor = &cutlass::device_kernel<GemmKernel>;


// ===== COMPILED SASS (sm_90a) =====

	.target	sm_90a

	.elftype	@"ET_EXEC"


//--------------------- .note.nv.tkinfo           --------------------------
	.section	.note.nv.tkinfo,"",@"SHT_NOTE"
	.sectionflags	@"SHF_NOTE_NV_TKINFO"
	.tkinfo
        /*0018*/ 	.word	0x00000002
        /*0030*/ 	.string	""
        /*0030*/ 	.string	"ptxas"
        /*0030*/ 	.string	"Cuda compilation tools, release 13.0, V13.0.88"
        /*0030*/ 	.string	"Build cuda_13.0.r13.0/compiler.36424714_0"
        /*0030*/ 	.string	"-arch sm_90a -m 64 "



//--------------------- .note.nv.cuinfo           --------------------------
	.section	.note.nv.cuinfo,"",@"SHT_NOTE"
	.sectionflags	@"SHF_NOTE_NV_CUINFO"
        /*0018*/ 	.short	0x0002
        /*001a*/ 	.short	0x005a
        /*001c*/ 	.short	0x0082
	.zero		2


//--------------------- .nv.info                  --------------------------
	.section	.nv.info,"",@"SHT_CUDA_INFO"
	.align	4


	//----- nvinfo : EIATTR_REGCOUNT
	.align		4
        /*0000*/ 	.byte	0x04, 0x2f
        /*0002*/ 	.short	(.L_15 - .L_14)
	.align		4
.L_14:
        /*0004*/ 	.word	index@(_ZN7cutlass13device_kernelINS_4gemm6kernel13GemmUniversalIN4cute5tupleIJiiiiEEENS1_10collective13CollectiveMmaINS1_34MainloopSm90TmaGmmaWarpSpecializedILi6ENS5_IJNS4_1CILi1EEESB_SB_EEENS1_35KernelTmaWarpSpecializedCooperativeEEENS5_IJNSA_ILi256EEESF_NSA_ILi128EEEEEENS_10bfloat16_tENS5_IJlSB_lEEESI_SJ_NS4_8TiledMMAINS4_8MMA_AtomIJNS4_4SM904GMMA28MMA_64x256x16_F32BF16BF16_SSILNSN_5MajorE0ELSP_0ELNSN_7ScaleInE1ELSQ_1EEEEEENS4_6LayoutINS5_IJNSA_ILi2EEESB_SB_EEENS5_IJSB_NSA_ILi0EEESW_EEEEENS5_IJNS4_10UnderscoreESZ_SZ_EEEEENS4_13SM90_TMA_LOADENS4_14ComposedLayoutINS4_7SwizzleILi3ELi4ELi3EEENS4_18smem_ptr_flag_bitsILi16EEENST_INS5_IJNSA_ILi8EEENSA_ILi64EEEEEENS5_IJS19_SB_EEEEEEEvNS4_8identityES12_S1D_vS1E_EENS_8epilogue10collective6detail29Sm90TmaWarpSpecializedAdapterINS1H_15DefaultEpilogueISI_SJ_SJ_NS1G_6thread17LinearCombinationISI_Li1EffLNS1L_9ScaleType4KindE0ELNS_15FloatRoundStyleE2ESI_EENS1_15EpilogueDefaultEEEEEvvEEEEvNT_6ParamsE)
        /*0008*/ 	.word	0x000000a8


	//----- nvinfo : EIATTR_FRAME_SIZE
	.align		4
.L_15:
        /*000c*/ 	.byte	0x04, 0x11
        /*000e*/ 	.short	(.L_17 - .L_16)
	.align		4
.L_16:
        /*0010*/ 	.word	index@(_ZN7cutlass13device_kernelINS_4gemm6kernel13GemmUniversalIN4cute5tupleIJiiiiEEENS1_10collective13CollectiveMmaINS1_34MainloopSm90TmaGmmaWarpSpecializedILi6ENS5_IJNS4_1CILi1EEESB_SB_EEENS1_35KernelTmaWarpSpecializedCooperativeEEENS5_IJNSA_ILi256EEESF_NSA_ILi128EEEEEENS_10bfloat16_tENS5_IJlSB_lEEESI_SJ_NS4_8TiledMMAINS4_8MMA_AtomIJNS4_4SM904GMMA28MMA_64x256x16_F32BF16BF16_SSILNSN_5MajorE0ELSP_0ELNSN_7ScaleInE1ELSQ_1EEEEEENS4_6LayoutINS5_IJNSA_ILi2EEESB_SB_EEENS5_IJSB_NSA_ILi0EEESW_EEEEENS5_IJNS4_10UnderscoreESZ_SZ_EEEEENS4_13SM90_TMA_LOADENS4_14ComposedLayoutINS4_7SwizzleILi3ELi4ELi3EEENS4_18smem_ptr_flag_bitsILi16EEENST_INS5_IJNSA_ILi8EEENSA_ILi64EEEEEENS5_IJS19_SB_EEEEEEEvNS4_8identityES12_S1D_vS1E_EENS_8epilogue10collective6detail29Sm90TmaWarpSpecializedAdapterINS1H_15DefaultEpilogueISI_SJ_SJ_NS1G_6thread17LinearCombinationISI_Li1EffLNS1L_9ScaleType4KindE0ELNS_15FloatRoundStyleE2ESI_EENS1_15EpilogueDefaultEEEEEvvEEEEvNT_6ParamsE)
        /*0014*/ 	.word	0x00000cf0


	//----- nvinfo : EIATTR_MIN_STACK_SIZE
	.align		4
.L_17:
        /*0018*/ 	.byte	0x04, 0x12
        /*001a*/ 	.short	(.L_19 - .L_18)
	.align		4
.L_18:
        /*001c*/ 	.word	index@(_ZN7cutlass13device_kernelINS_4gemm6kernel13GemmUniversalIN4cute5tupleIJiiiiEEENS1_10collective13CollectiveMmaINS1_34MainloopSm90TmaGmmaWarpSpecializedILi6ENS5_IJNS4_1CILi1EEESB_SB_EEENS1_35KernelTmaWarpSpecializedCooperativeEEENS5_IJNSA_ILi256EEESF_NSA_ILi128EEEEEENS_10bfloat16_tENS5_IJlSB_lEEESI_SJ_NS4_8TiledMMAINS4_8MMA_AtomIJNS4_4SM904GMMA28MMA_64x256x16_F32BF16BF16_SSILNSN_5MajorE0ELSP_0ELNSN_7ScaleInE1ELSQ_1EEEEEENS4_6LayoutINS5_IJNSA_ILi2EEESB_SB_EEENS5_IJSB_NSA_ILi0EEESW_EEEEENS5_IJNS4_10UnderscoreESZ_SZ_EEEEENS4_13SM90_TMA_LOADENS4_14ComposedLayoutINS4_7SwizzleILi3ELi4ELi3EEENS4_18smem_ptr_flag_bitsILi16EEENST_INS5_IJNSA_ILi8EEENSA_ILi64EEEEEENS5_IJS19_SB_EEEEEEEvNS4_8identityES12_S1D_vS1E_EENS_8epilogue10collective6detail29Sm90TmaWarpSpecializedAdapterINS1H_15DefaultEpilogueISI_SJ_SJ_NS1G_6thread17LinearCombinationISI_Li1EffLNS1L_9ScaleType4KindE0ELNS_15FloatRoundStyleE2ESI_EENS1_15EpilogueDefaultEEEEEvvEEEEvNT_6ParamsE)
        /*0020*/ 	.word	0x00000cf0
.L_19:


//--------------------- .nv.compat                --------------------------
	.section	.nv.compat,"",@"SHT_CUDA_COMPAT_INFO"
	.align	4
        /*0000*/ 	.byte	0x02, 0x09, 0x01, 0x00, 0x02, 0x02, 0x04, 0x00, 0x02, 0x05, 0x05, 0x00, 0x03, 0x07, 0x01, 0x01
        /*0010*/ 	.byte	0x02, 0x03, 0x01, 0x00, 0x02, 0x06, 0x01, 0x00, 0x04, 0x0b, 0x08, 0x00, 0x00, 0x00, 0x00, 0x00
        /*0020*/ 	.byte	0x00, 0x00, 0x00, 0x00


//--------------------- .nv.info._ZN7cutlass13device_kernelINS_4gemm6kernel13GemmUniversalIN4cute5tupleIJiiiiEEENS1_10collective13CollectiveMmaINS1_34MainloopSm90TmaGmmaWarpSpecializedILi6ENS5_IJNS4_1CILi1EEESB_SB_EEENS1_35KernelTmaWarpSpecializedCooperativeEEENS5_IJNSA_ILi256EEESF_NSA_ILi128EEEEEENS_10bfloat16_tENS5_IJlSB_lEEESI_SJ_NS4_8TiledMMAINS4_8MMA_AtomIJNS4_4SM904GMMA28MMA_64x256x16_F32BF16BF16_SSILNSN_5MajorE0ELSP_0ELNSN_7ScaleInE1ELSQ_1EEEEEENS4_6LayoutINS5_IJNSA_ILi2EEESB_SB_EEENS5_IJSB_NSA_ILi0EEESW_EEEEENS5_IJNS4_10UnderscoreESZ_SZ_EEEEENS4_13SM90_TMA_LOADENS4_14ComposedLayoutINS4_7SwizzleILi3ELi4ELi3EEENS4_18smem_ptr_flag_bitsILi16EEENST_INS5_IJNSA_ILi8EEENSA_ILi64EEEEEENS5_IJS19_SB_EEEEEEEvNS4_8identityES12_S1D_vS1E_EENS_8epilogue10collective6detail29Sm90TmaWarpSpecializedAdapterINS1H_15DefaultEpilogueISI_SJ_SJ_NS1G_6thread17LinearCombinationISI_Li1EffLNS1L_9ScaleType4KindE0ELNS_15FloatRoundStyleE2ESI_EENS1_15EpilogueDefaultEEEEEvvEEEEvNT_6ParamsE --------------------------
	.section	.nv.info._ZN7cutlass13device_kernelINS_4gemm6kernel13GemmUniversalIN4cute5tupleIJiiiiEEENS1_10collective13CollectiveMmaINS1_34MainloopSm90TmaGmmaWarpSpecializedILi6ENS5_IJNS4_1CILi1EEESB_SB_EEENS1_35KernelTmaWarpSpecializedCooperativeEEENS5_IJNSA_ILi256EEESF_NSA_ILi128EEEEEENS_10bfloat16_tENS5_IJlSB_lEEESI_SJ_NS4_8TiledMMAINS4_8MMA_AtomIJNS4_4SM904GMMA28MMA_64x256x16_F32BF16BF16_SSILNSN_5MajorE0ELSP_0ELNSN_7ScaleInE1ELSQ_1EEEEEENS4_6LayoutINS5_IJNSA_ILi2EEESB_SB_EEENS5_IJSB_NSA_ILi0EEESW_EEEEENS5_IJNS4_10UnderscoreESZ_SZ_EEEEENS4_13SM90_TMA_LOADENS4_14ComposedLayoutINS4_7SwizzleILi3ELi4ELi3EEENS4_18smem_ptr_flag_bitsILi16EEENST_INS5_IJNSA_ILi8EEENSA_ILi64EEEEEENS5_IJS19_SB_EEEEEEEvNS4_8identityES12_S1D_vS1E_EENS_8epilogue10collective6detail29Sm90TmaWarpSpecializedAdapterINS1H_15DefaultEpilogueISI_SJ_SJ_NS1G_6thread17LinearCombinationISI_Li1EffLNS1L_9ScaleType4KindE0ELNS_15FloatRoundStyleE2ESI_EENS1_15EpilogueDefaultEEEEEvvEEEEvNT_6ParamsE,"",@"SHT_CUDA_INFO"
	.sectionflags	@""
	.align	4


	//----- nvinfo : EIATTR_CUDA_API_VERSION
	.align		4
        /*0000*/ 	.byte	0x04, 0x37
        /*0002*/ 	.short	(.L_21 - .L_20)
.L_20:
        /*0004*/ 	.word	0x00000082


	//----- nvinfo : EIATTR_KPARAM_INFO
	.align		4
.L_21:
        /*0008*/ 	.byte	0x04, 0x17
        /*000a*/ 	.short	(.L_23 - .L_22)
.L_22:
        /*000c*/ 	.word	0x00000000
        /*0010*/ 	.short	0x0000
        /*0012*/ 	.short	0x0070
        /*0014*/ 	.byte	0x00, 0xf0, 0x01, 0x10


	//----- nvinfo : EIATTR_SPARSE_MMA_MASK
	.align		4
.L_23:
        /*0018*/ 	.byte	0x03, 0x50
        /*001a*/ 	.short	0x0000


	//----- nvinfo : EIATTR_MAXREG_COUNT
	.align		4
        /*001c*/ 	.byte	0x03, 0x1b
        /*001e*/ 	.short	0x00a8


	//----- nvinfo : EIATTR_NUM_BARRIERS
	.align		4
        /*0020*/ 	.byte	0x02, 0x4c
        /*0022*/ 	.byte	0x01
	.zero		1


	//----- nvinfo : EIATTR_EXTERNS
	.align		4
        /*0024*/ 	.byte	0x04, 0x0f
        /*0026*/ 	.short	(.L_25 - .L_24)


	//   ....[0]....
	.align		4
.L_24:
        /*0028*/ 	.word	index@(__assertfail)


	//----- nvinfo : EIATTR_ANNOTATIONS
	.align		4
.L_25:
        /*002c*/ 	.byte	0x04, 0x55
        /*002e*/ 	.short	(.L_27 - .L_26)


	//   ....[0]....
.L_26:
        /*0030*/ 	.word	0x00000001
        /*0034*/ 	.byte	0xd0, 0x06, 0x00, 0x00, 0x01, 0x00, 0x00, 0x00, 0xf0, 0x06, 0x00, 0x00, 0x01, 0x00, 0x00, 0x00
        /* <DEDUP_REMOVED lines=1382> */
        /*56a4*/ 	.byte	0x80, 0x2e, 0x02, 0x00, 0x01, 0x00, 0x00, 0x00, 0xa0, 0x2e, 0x02, 0x00


	//----- nvinfo : EIATTR_MERCURY_ISA_VERSION
	.align		4
.L_27:
        /*56b0*/ 	.byte	0x03, 0x5f
        /*56b2*/ 	.short	0x0101


	//----- nvinfo : EIATTR_INT_WARP_WIDE_INSTR_OFFSETS
	.align		4
        /*56b4*/ 	.byte	0x04, 0x31
        /*56b6*/ 	.short	(.L_29 - .L_28)


	//   ....[0]....
.L_28:
        /*56b8*/ 	.word	0x00000540


	//   ....[1]....
        /*56bc*/ 	.word	0x00000550


	//   ....[2]....
        /*56c0*/ 	.word	0x000005e0


	//----- nvinfo : EIATTR_COOP_GROUP_MASK_REGIDS
	.align		4
.L_29:
        /*56c4*/ 	.byte	0x04, 0x29
        /*56c6*/ 	.short	(.L_31 - .L_30)


	//   ....[0]....
.L_30:
        /*56c8*/ 	.word	0xffffffff


	//   ....[1]....
        /*56cc*/ 	.word	0xffffffff


	//   ....[2]....
        /*56d0*/ 	.word	0xffffffff


	//   ....[3]....
        /*56d4*/ 	.word	0xffffffff


	//   ....[4]....
        /*56d8*/ 	.word	0xffffffff


	//----- nvinfo : EIATTR_COOP_GROUP_INSTR_OFFSETS
	.align		4
.L_31:
        /*56dc*/ 	.byte	0x04, 0x28
        /*56de*/ 	.short	(.L_33 - .L_32)


	//   ....[0]....
.L_32:
        /*56e0*/ 	.word	0x00000070


	//   ....[1]....
        /*56e4*/ 	.word	0x00000080


	//   ....[2]....
        /*56e8*/ 	.word	0x000001a0


	//   ....[3]....
        /*56ec*/ 	.word	0x000003f0


	//   ....[4]....
        /*56f0*/ 	.word	0x000011b0


	//----- nvinfo : EIATTR_REG_RECONFIG
	.align		4
.L_33:
        /*56f4*/ 	.byte	0x01, 0x54
	.zero		2


	//----- nvinfo : EIATTR_SYSCALL_OFFSETS
	.align		4
        /*56f8*/ 	.byte	0x04, 0x46
        /*56fa*/ 	.short	(.L_35 - .L_34)


	//   ....[0]....
.L_34:
        /*56fc*/ 	.word	0x00001360


	//----- nvinfo : EIATTR_MBARRIER_INSTR_OFFSETS
	.align		4
.L_35:
        /*5700*/ 	.byte	0x04, 0x39
        /*5702*/ 	.short	(.L_37 - .L_36)


	//   ....[0]....
.L_36:
        /*5704*/ 	.word	0x00000320
        /*5708*/ 	.word	0x000000ff
        /*570c*/ 	.word	0x00000000
        /*5710*/ 	.short	0x0100
        /*5712*/ 	.byte	0x08
	.zero		1


	//   ....[1]....
        /*5714*/ 	.word	0x00000330
        /*5718*/ 	.word	0x000000ff
        /*571c*/ 	.word	0x00000030
        /*5720*/ 	.short	0x0100
        /*5722*/ 	.byte	0x08
	.zero		1


	//   ....[2]....
        /*5724*/ 	.word	0x00000340
        /*5728*/ 	.word	0x000000ff
        /*572c*/ 	.word	0x00000008
        /*5730*/ 	.short	0x0100
        /*5732*/ 	.byte	0x08
	.zero		1


	//   ....[3]....
        /*5734*/ 	.word	0x00000350
        /*5738*/ 	.word	0x000000ff
        /*573c*/ 	.word	0x00000038
        /*5740*/ 	.short	0x0100
        /*5742*/ 	.byte	0x08
	.zero		1


	//   ....[4]....
        /*5744*/ 	.word	0x00000360
        /*5748*/ 	.word	0x000000ff
        /*574c*/ 	.word	0x00000010
        /*5750*/ 	.short	0x0100
        /*5752*/ 	.byte	0x08
	.zero		1


	//   ....[5]....
        /*5754*/ 	.word	0x00000370
        /*5758*/ 	.word	0x000000ff
        /*575c*/ 	.word	0x00000040
        /*5760*/ 	.short	0x0100
        /*5762*/ 	.byte	0x08
	.zero		1


	//   ....[6]....
        /*5764*/ 	.word	0x00000380
        /*5768*/ 	.word	0x000000ff
        /*576c*/ 	.word	0x00000018
        /*5770*/ 	.short	0x0100
        /*5772*/ 	.byte	0x08
	.zero		1


	//   ....[7]....
        /*5774*/ 	.word	0x00000390
        /*5778*/ 	.word	0x000000ff
        /*577c*/ 	.word	0x00000048
        /*5780*/ 	.short	0x0100
        /*5782*/ 	.byte	0x08
	.zero		1


	//   ....[8]....
        /*5784*/ 	.word	0x000003a0
        /*5788*/ 	.word	0x000000ff
        /*578c*/ 	.word	0x00000020
        /*5790*/ 	.short	0x0100
        /*5792*/ 	.byte	0x08
	.zero		1


	//   ....[9]....
        /*5794*/ 	.word	0x000003b0
        /*5798*/ 	.word	0x000000ff
        /*579c*/ 	.word	0x00000050
        /*57a0*/ 	.short	0x0100
        /*57a2*/ 	.byte	0x08
	.zero		1


	//   ....[10]....
        /*57a4*/ 	.word	0x000003c0
        /*57a8*/ 	.word	0x000000ff
        /*57ac*/ 	.word	0x00000028
        /*57b0*/ 	.short	0x0100
        /*57b2*/ 	.byte	0x08
	.zero		1


	//   ....[11]....
        /*57b4*/ 	.word	0x000003d0
        /*57b8*/ 	.word	0x000000ff
        /*57bc*/ 	.word	0x00000058
        /*57c0*/ 	.short	0x0100
        /*57c2*/ 	.byte	0x08
	.zero		1


	//   ....[12]....
        /*57c4*/ 	.word	0x00000660
        /*57c8*/ 	.word	0x000000ff
        /*57cc*/ 	.word	0x00000070
        /*57d0*/ 	.short	0x0100
        /*57d2*/ 	.byte	0x10
	.zero		1


	//   ....[13]....
        /*57d4*/ 	.word	0x00000700
        /*57d8*/ 	.word	0x000000ff
        /*57dc*/ 	.word	0x00000078
        /*57e0*/ 	.short	0x0100
        /*57e2*/ 	.byte	0x10
	.zero		1


	//   ....[14]....
        /*57e4*/ 	.word	0x00001400
        /*57e8*/ 	.word	0x00000003
        /*57ec*/ 	.word	0x00000000
        /*57f0*/ 	.short	0x010a
        /*57f2*/ 	.byte	0x3f
	.zero		1


	//   ....[15]....
        /*57f4*/ 	.word	0x00001440
        /*57f8*/ 	.word	0x00000003
        /*57fc*/ 	.word	0x00000000
        /*5800*/ 	.short	0x010a
        /*5802*/ 	.byte	0x3f
	.zero		1


	//   ....[16]....
        /*5804*/ 	.word	0x00008a20
        /*5808*/ 	.word	0x000000ff
        /*580c*/ 	.word	0x00000000
        /*5810*/ 	.short	0x010a
        /*5812*/ 	.byte	0x0a
	.zero		1


	//   ....[17]....
        /*5814*/ 	.word	0x00008a60
        /*5818*/ 	.word	0x000000ff
        /*581c*/ 	.word	0x00000000
        /*5820*/ 	.short	0x010a
        /*5822*/ 	.byte	0x0a
	.zero		1


	//   ....[18]....
        /*5824*/ 	.word	0x00010b00
        /*5828*/ 	.word	0x000000ff
        /*582c*/ 	.word	0x00000000
        /*5830*/ 	.short	0x0101
        /*5832*/ 	.byte	0x08
	.zero		1


	//   ....[19]....
        /*5834*/ 	.word	0x00010d10
        /*5838*/ 	.word	0x000000ff
        /*583c*/ 	.word	0x00000000
        /*5840*/ 	.short	0x0101
        /*5842*/ 	.byte	0x06
	.zero		1


	//   ....[20]....
        /*5844*/ 	.word	0x000229a0
        /*5848*/ 	.word	0x0000000e
        /*584c*/ 	.word	0x00000030
        /*5850*/ 	.short	0x010a
        /*5852*/ 	.byte	0x3f
	.zero		1


	//   ....[21]....
        /*5854*/ 	.word	0x00022da0
        /*5858*/ 	.word	0x00000002
        /*585c*/ 	.word	0x00000078
        /*5860*/ 	.short	0x0101
        /*5862*/ 	.byte	0x3f
	.zero		1


	//   ....[22]....
        /*5864*/ 	.word	0x000235a0
        /*5868*/ 	.word	0x00000004
        /*586c*/ 	.word	0x00000000
        /*5870*/ 	.short	0x010a
        /*5872*/ 	.byte	0x3f
	.zero		1


	//   ....[23]....
        /*5874*/ 	.word	0x00023630
        /*5878*/ 	.word	0x00000003
        /*587c*/ 	.word	0x00000000
        /*5880*/ 	.short	0x010a
        /*5882*/ 	.byte	0x3f
	.zero		1


	//   ....[24]....
        /*5884*/ 	.word	0x000236c0
        /*5888*/ 	.word	0x00000003
        /*588c*/ 	.word	0x00000000
        /*5890*/ 	.short	0x010a
        /*5892*/ 	.byte	0x3f
	.zero		1


	//   ....[25]....
        /*5894*/ 	.word	0x00023750
        /*5898*/ 	.word	0x00000003
        /*589c*/ 	.word	0x00000000
        /*58a0*/ 	.short	0x010a
        /*58a2*/ 	.byte	0x3f
	.zero		1


	//   ....[26]....
        /*58a4*/ 	.word	0x000237e0
        /*58a8*/ 	.word	0x00000003
        /*58ac*/ 	.word	0x00000000
        /*58b0*/ 	.short	0x010a
        /*58b2*/ 	.byte	0x3f
	.zero		1


	//   ....[27]....
        /*58b4*/ 	.word	0x00023870
        /*58b8*/ 	.word	0x00000003
        /*58bc*/ 	.word	0x00000000
        /*58c0*/ 	.short	0x010a
        /*58c2*/ 	.byte	0x3f
	.zero		1


	//   ....[28]....
        /*58c4*/ 	.word	0x000238d0
        /*58c8*/ 	.word	0x00000003
        /*58cc*/ 	.word	0x00000000
        /*58d0*/ 	.short	0x010a
        /*58d2*/ 	.byte	0x3f
	.zero		1


	//   ....[29]....
        /*58d4*/ 	.word	0x00023930
        /*58d8*/ 	.word	0x00000004
        /*58dc*/ 	.word	0x00000000
        /*58e0*/ 	.short	0x010a
        /*58e2*/ 	.byte	0x3f
	.zero		1


	//   ....[30]....
        /*58e4*/ 	.word	0x00023a00
        /*58e8*/ 	.word	0x0000000e
        /*58ec*/ 	.word	0x00000030
        /*58f0*/ 	.short	0x010a
        /*58f2*/ 	.byte	0x3f
	.zero		1


	//   ....[31]....
        /*58f4*/ 	.word	0x00023ad0
        /*58f8*/ 	.word	0x00000004
        /*58fc*/ 	.word	0x00000000
        /*5900*/ 	.short	0x010a
        /*5902*/ 	.byte	0x3f
	.zero		1


	//   ....[32]....
        /*5904*/ 	.word	0x00023b20
        /*5908*/ 	.word	0x00000003
        /*590c*/ 	.word	0x00000000
        /*5910*/ 	.short	0x010a
        /*5912*/ 	.byte	0x3f
	.zero		1


	//   ....[33]....
        /*5914*/ 	.word	0x00023b70
        /*5918*/ 	.word	0x00000003
        /*591c*/ 	.word	0x00000000
        /*5920*/ 	.short	0x010a
        /*5922*/ 	.byte	0x3f
	.zero		1


	//   ....[34]....
        /*5924*/ 	.word	0x00023bc0
        /*5928*/ 	.word	0x00000003
        /*592c*/ 	.word	0x00000000
        /*5930*/ 	.short	0x010a
        /*5932*/ 	.byte	0x3f
	.zero		1


	//   ....[35]....
        /*5934*/ 	.word	0x00023c10
        /*5938*/ 	.word	0x00000003
        /*593c*/ 	.word	0x00000000
        /*5940*/ 	.short	0x010a
        /*5942*/ 	.byte	0x3f
	.zero		1


	//----- nvinfo : EIATTR_NUM_MBARRIERS
	.align		4
.L_37:
        /*5944*/ 	.byte	0x03, 0x38
        /*5946*/ 	.short	0x000e


	//----- nvinfo : EIATTR_EXIT_INSTR_OFFSETS
	.align		4
        /*5948*/ 	.byte	0x04, 0x1c
        /*594a*/ 	.short	(.L_39 - .L_38)


	//   ....[0]....
.L_38:
        /*594c*/ 	.word	0x00000760


	//   ....[1]....
        /*5950*/ 	.word	0x000010d0


	//   ....[2]....
        /*5954*/ 	.word	0x00021f20


	//   ....[3]....
        /*5958*/ 	.word	0x00022630


	//   ....[4]....
        /*595c*/ 	.word	0x000238c0


	//----- nvinfo : EIATTR_MAX_THREADS
	.align		4
.L_39:
        /*5960*/ 	.byte	0x04, 0x05
        /*5962*/ 	.short	(.L_41 - .L_40)
.L_40:
        /*5964*/ 	.word	0x00000180
        /*5968*/ 	.word	0x00000001
        /*596c*/ 	.word	0x00000001


	//----- nvinfo : EIATTR_CRS_STACK_SIZE
	.align		4
.L_41:
        /*5970*/ 	.byte	0x04, 0x1e
        /*5972*/ 	.short	(.L_43 - .L_42)
.L_42:
        /*5974*/ 	.word	0x00000000


	//----- nvinfo : EIATTR_CBANK_PARAM_SIZE
	.align		4
.L_43:
        /*5978*/ 	.byte	0x03, 0x19
        /*597a*/ 	.short	0x0470


	//----- nvinfo : EIATTR_PARAM_CBANK
	.align		4
        /*597c*/ 	.byte	0x04, 0x0a
        /*597e*/ 	.short	(.L_45 - .L_44)
	.align		4
.L_44:
        /*5980*/ 	.word	index@(.nv.constant0._ZN7cutlass13device_kernelINS_4gemm6kernel13GemmUniversalIN4cute5tupleIJiiiiEEENS1_10collective13CollectiveMmaINS1_34MainloopSm90TmaGmmaWarpSpecializedILi6ENS5_IJNS4_1CILi1EEESB_SB_EEENS1_35KernelTmaWarpSpecializedCooperativeEEENS5_IJNSA_ILi256EEESF_NSA_ILi128EEEEEENS_10bfloat16_tENS5_IJlSB_lEEESI_SJ_NS4_8TiledMMAINS4_8MMA_AtomIJNS4_4SM904GMMA28MMA_64x256x16_F32BF16BF16_SSILNSN_5MajorE0ELSP_0ELNSN_7ScaleInE1ELSQ_1EEEEEENS4_6LayoutINS5_IJNSA_ILi2EEESB_SB_EEENS5_IJSB_NSA_ILi0EEESW_EEEEENS5_IJNS4_10UnderscoreESZ_SZ_EEEEENS4_13SM90_TMA_LOADENS4_14ComposedLayoutINS4_7SwizzleILi3ELi4ELi3EEENS4_18smem_ptr_flag_bitsILi16EEENST_INS5_IJNSA_ILi8EEENSA_ILi64EEEEEENS5_IJS19_SB_EEEEEEEvNS4_8identityES12_S1D_vS1E_EENS_8epilogue10collective6detail29Sm90TmaWarpSpecializedAdapterINS1H_15DefaultEpilogueISI_SJ_SJ_NS1G_6thread17LinearCombinationISI_Li1EffLNS1L_9ScaleType4KindE0ELNS_15FloatRoundStyleE2ESI_EENS1_15EpilogueDefaultEEEEEvvEEEEvNT_6ParamsE)
        /*5984*/ 	.short	0x0210
        /*5986*/ 	.short	0x0470


	//----- nvinfo : EIATTR_SW_WAR
	.align		4
.L_45:
        /*5988*/ 	.byte	0x04, 0x36
        /*598a*/ 	.short	(.L_47 - .L_46)
.L_46:
        /*598c*/ 	.word	0x00000008
.L_47:


//--------------------- .nv.callgraph             --------------------------
	.section	.nv.callgraph,"",@"SHT_CUDA_CALLGRAPH"
	.align	4
	.sectionentsize	8
	.align		4
        /*0000*/ 	.word	0x00000000
	.align		4
        /*0004*/ 	.word	0xffffffff
	.align		4
        /*0008*/ 	.word	index@(_ZN7cutlass13device_kernelINS_4gemm6kernel13GemmUniversalIN4cute5tupleIJiiiiEEENS1_10collective13CollectiveMmaINS1_34MainloopSm90TmaGmmaWarpSpecializedILi6ENS5_IJNS4_1CILi1EEESB_SB_EEENS1_35KernelTmaWarpSpecializedCooperativeEEENS5_IJNSA_ILi256EEESF_NSA_ILi128EEEEEENS_10bfloat16_tENS5_IJlSB_lEEESI_SJ_NS4_8TiledMMAINS4_8MMA_AtomIJNS4_4SM904GMMA28MMA_64x256x16_F32BF16BF16_SSILNSN_5MajorE0ELSP_0ELNSN_7ScaleInE1ELSQ_1EEEEEENS4_6LayoutINS5_IJNSA_ILi2EEESB_SB_EEENS5_IJSB_NSA_ILi0EEESW_EEEEENS5_IJNS4_10UnderscoreESZ_SZ_EEEEENS4_13SM90_TMA_LOADENS4_14ComposedLayoutINS4_7SwizzleILi3ELi4ELi3EEENS4_18smem_ptr_flag_bitsILi16EEENST_INS5_IJNSA_ILi8EEENSA_ILi64EEEEEENS5_IJS19_SB_EEEEEEEvNS4_8identityES12_S1D_vS1E_EENS_8epilogue10collective6detail29Sm90TmaWarpSpecializedAdapterINS1H_15DefaultEpilogueISI_SJ_SJ_NS1G_6thread17LinearCombinationISI_Li1EffLNS1L_9ScaleType4KindE0ELNS_15FloatRoundStyleE2ESI_EENS1_15EpilogueDefaultEEEEEvvEEEEvNT_6ParamsE)
	.align		4
        /*000c*/ 	.word	index@(__assertfail)
	.align		4
        /*0010*/ 	.word	0x00000000
	.align		4
        /*0014*/ 	.word	0xfffffffe
	.align		4
        /*0018*/ 	.word	0x00000000
	.align		4
        /*001c*/ 	.word	0xfffffffd
	.align		4
        /*0020*/ 	.word	0x00000000
	.align		4
        /*0024*/ 	.word	0xfffffffc


//--------------------- .nv.constant4             --------------------------
	.section	.nv.constant4,"a",@progbits
	.align	8
	.align		8
.nv.constant4:
        /*0000*/ 	.dword	__assertfail
	.align		8
        /*0008*/ 	.dword	__unnamed_1
	.align		8
        /*0010*/ 	.dword	_ZN40_INTERNAL_88db6772_4_k_cu_6d30d695_237594cuda3std3__45__cpo5beginE
	.align		8
        /*0018*/ 	.dword	_ZN40_INTERNAL_88db6772_4_k_cu_6d30d695_237594cuda3std3__45__cpo3endE
	.align		8
        /*0020*/ 	.dword	_ZN40_INTERNAL_88db6772_4_k_cu_6d30d695_237594cuda3std3__45__cpo6cbeginE
	.align		8
        /*0028*/ 	.dword	_ZN40_INTERNAL_88db6772_4_k_cu_6d30d695_237594cuda3std3__45__cpo4cendE
	.align		8
        /*0030*/ 	.dword	_ZN40_INTERNAL_88db6772_4_k_cu_6d30d695_237594cuda3std3__442_GLOBAL__N__88db6772_4_k_cu_6d30d695_237596ignoreE
	.align		8
        /*0038*/ 	.dword	_ZN40_INTERNAL_88db6772_4_k_cu_6d30d695_237594cuda3std3__419piecewise_constructE
	.align		8
        /*0040*/ 	.dword	_ZN40_INTERNAL_88db6772_4_k_cu_6d30d695_237594cuda3std3__48in_placeE
	.align		8
        /*0048*/ 	.dword	_ZN40_INTERNAL_88db6772_4_k_cu_6d30d695_237594cuda3std6ranges3__45__cpo4swapE
	.align		8
        /*0050*/ 	.dword	_ZN40_INTERNAL_88db6772_4_k_cu_6d30d695_237594cuda3std6ranges3__45__cpo9iter_moveE
	.align		8
        /*0058*/ 	.dword	_ZN40_INTERNAL_88db6772_4_k_cu_6d30d695_237594cute7productE
	.align		8
        /*0060*/ 	.dword	_ZN40_INTERNAL_88db6772_4_k_cu_6d30d695_237594cute1_E
	.align		8
        /*0068*/ 	.dword	$str$22
	.align		8
        /*0070*/ 	.dword	$str$23


//--------------------- .text._ZN7cutlass13device_kernelINS_4gemm6kernel13GemmUniversalIN4cute5tupleIJiiiiEEENS1_10collective13CollectiveMmaINS1_34MainloopSm90TmaGmmaWarpSpecializedILi6ENS5_IJNS4_1CILi1EEESB_SB_EEENS1_35KernelTmaWarpSpecializedCooperativeEEENS5_IJNSA_ILi256EEESF_NSA_ILi128EEEEEENS_10bfloat16_tENS5_IJlSB_lEEESI_SJ_NS4_8TiledMMAINS4_8MMA_AtomIJNS4_4SM904GMMA28MMA_64x256x16_F32BF16BF16_SSILNSN_5MajorE0ELSP_0ELNSN_7ScaleInE1ELSQ_1EEEEEENS4_6LayoutINS5_IJNSA_ILi2EEESB_SB_EEENS5_IJSB_NSA_ILi0EEESW_EEEEENS5_IJNS4_10UnderscoreESZ_SZ_EEEEENS4_13SM90_TMA_LOADENS4_14ComposedLayoutINS4_7SwizzleILi3ELi4ELi3EEENS4_18smem_ptr_flag_bitsILi16EEENST_INS5_IJNSA_ILi8EEENSA_ILi64EEEEEENS5_IJS19_SB_EEEEEEEvNS4_8identityES12_S1D_vS1E_EENS_8epilogue10collective6detail29Sm90TmaWarpSpecializedAdapterINS1H_15DefaultEpilogueISI_SJ_SJ_NS1G_6thread17LinearCombinationISI_Li1EffLNS1L_9ScaleType4KindE0ELNS_15FloatRoundStyleE2ESI_EENS1_15EpilogueDefaultEEEEEvvEEEEvNT_6ParamsE --------------------------
	.section	.text._ZN7cutlass13device_kernelINS_4gemm6kernel13GemmUniversalIN4cute5tupleIJiiiiEEENS1_10collective13CollectiveMmaINS1_34MainloopSm90TmaGmmaWarpSpecializedILi6ENS5_IJNS4_1CILi1EEESB_SB_EEENS1_35KernelTmaWarpSpecializedCooperativeEEENS5_IJNSA_ILi256EEESF_NSA_ILi128EEEEEENS_10bfloat16_tENS5_IJlSB_lEEESI_SJ_NS4_8TiledMMAINS4_8MMA_AtomIJNS4_4SM904GMMA28MMA_64x256x16_F32BF16BF16_SSILNSN_5MajorE0ELSP_0ELNSN_7ScaleInE1ELSQ_1EEEEEENS4_6LayoutINS5_IJNSA_ILi2EEESB_SB_EEENS5_IJSB_NSA_ILi0EEESW_EEEEENS5_IJNS4_10UnderscoreESZ_SZ_EEEEENS4_13SM90_TMA_LOADENS4_14ComposedLayoutINS4_7SwizzleILi3ELi4ELi3EEENS4_18smem_ptr_flag_bitsILi16EEENST_INS5_IJNSA_ILi8EEENSA_ILi64EEEEEENS5_IJS19_SB_EEEEEEEvNS4_8identityES12_S1D_vS1E_EENS_8epilogue10collective6detail29Sm90TmaWarpSpecializedAdapterINS1H_15DefaultEpilogueISI_SJ_SJ_NS1G_6thread17LinearCombinationISI_Li1EffLNS1L_9ScaleType4KindE0ELNS_15FloatRoundStyleE2ESI_EENS1_15EpilogueDefaultEEEEEvvEEEEvNT_6ParamsE,"ax",@progbits
	.align	128
.text._ZN7cutlass13device_kernelINS_4gemm6kernel13GemmUniversalIN4cute5tupleIJiiiiEEENS1_10collective13CollectiveMmaINS1_34MainloopSm90TmaGmmaWarpSpecializedILi6ENS5_IJNS4_1CILi1EEESB_SB_EEENS1_35KernelTmaWarpSpecializedCooperativeEEENS5_IJNSA_ILi256EEESF_NSA_ILi128EEEEEENS_10bfloat16_tENS5_IJlSB_lEEESI_SJ_NS4_8TiledMMAINS4_8MMA_AtomIJNS4_4SM904GMMA28MMA_64x256x16_F32BF16BF16_SSILNSN_5MajorE0ELSP_0ELNSN_7ScaleInE1ELSQ_1EEEEEENS4_6LayoutINS5_IJNSA_ILi2EEESB_SB_EEENS5_IJSB_NSA_ILi0EEESW_EEEEENS5_IJNS4_10UnderscoreESZ_SZ_EEEEENS4_13SM90_TMA_LOADENS4_14ComposedLayoutINS4_7SwizzleILi3ELi4ELi3EEENS4_18smem_ptr_flag_bitsILi16EEENST_INS5_IJNSA_ILi8EEENSA_ILi64EEEEEENS5_IJS19_SB_EEEEEEEvNS4_8identityES12_S1D_vS1E_EENS_8epilogue10collective6detail29Sm90TmaWarpSpecializedAdapterINS1H_15DefaultEpilogueISI_SJ_SJ_NS1G_6thread17LinearCombinationISI_Li1EffLNS1L_9ScaleType4KindE0ELNS_15FloatRoundStyleE2ESI_EENS1_15EpilogueDefaultEEEEEvvEEEEvNT_6ParamsE:
        .type           _ZN7cutlass13device_kernelINS_4gemm6kernel13GemmUniversalIN4cute5tupleIJiiiiEEENS1_10collective13CollectiveMmaINS1_34MainloopSm90TmaGmmaWarpSpecializedILi6ENS5_IJNS4_1CILi1EEESB_SB_EEENS1_35KernelTmaWarpSpecializedCooperativeEEENS5_IJNSA_ILi256EEESF_NSA_ILi128EEEEEENS_10bfloat16_tENS5_IJlSB_lEEESI_SJ_NS4_8TiledMMAINS4_8MMA_AtomIJNS4_4SM904GMMA28MMA_64x256x16_F32BF16BF16_SSILNSN_5MajorE0ELSP_0ELNSN_7ScaleInE1ELSQ_1EEEEEENS4_6LayoutINS5_IJNSA_ILi2EEESB_SB_EEENS5_IJSB_NSA_ILi0EEESW_EEEEENS5_IJNS4_10UnderscoreESZ_SZ_EEEEENS4_13SM90_TMA_LOADENS4_14ComposedLayoutINS4_7SwizzleILi3ELi4ELi3EEENS4_18smem_ptr_flag_bitsILi16EEENST_INS5_IJNSA_ILi8EEENSA_ILi64EEEEEENS5_IJS19_SB_EEEEEEEvNS4_8identityES12_S1D_vS1E_EENS_8epilogue10collective6detail29Sm90TmaWarpSpecializedAdapterINS1H_15DefaultEpilogueISI_SJ_SJ_NS1G_6thread17LinearCombinationISI_Li1EffLNS1L_9ScaleType4KindE0ELNS_15FloatRoundStyleE2ESI_EENS1_15EpilogueDefaultEEEEEvvEEEEvNT_6ParamsE,@function
        .size           _ZN7cutlass13device_kernelINS_4gemm6kernel13GemmUniversalIN4cute5tupleIJiiiiEEENS1_10collective13CollectiveMmaINS1_34MainloopSm90TmaGmmaWarpSpecializedILi6ENS5_IJNS4_1CILi1EEESB_SB_EEENS1_35KernelTmaWarpSpecializedCooperativeEEENS5_IJNSA_ILi256EEESF_NSA_ILi128EEEEEENS_10bfloat16_tENS5_IJlSB_lEEESI_SJ_NS4_8TiledMMAINS4_8MMA_AtomIJNS4_4SM904GMMA28MMA_64x256x16_F32BF16BF16_SSILNSN_5MajorE0ELSP_0ELNSN_7ScaleInE1ELSQ_1EEEEEENS4_6LayoutINS5_IJNSA_ILi2EEESB_SB_EEENS5_IJSB_NSA_ILi0EEESW_EEEEENS5_IJNS4_10UnderscoreESZ_SZ_EEEEENS4_13SM90_TMA_LOADENS4_14ComposedLayoutINS4_7SwizzleILi3ELi4ELi3EEENS4_18smem_ptr_flag_bitsILi16EEENST_INS5_IJNSA_ILi8EEENSA_ILi64EEEEEENS5_IJS19_SB_EEEEEEEvNS4_8identityES12_S1D_vS1E_EENS_8epilogue10collective6detail29Sm90TmaWarpSpecializedAdapterINS1H_15DefaultEpilogueISI_SJ_SJ_NS1G_6thread17LinearCombinationISI_Li1EffLNS1L_9ScaleType4KindE0ELNS_15FloatRoundStyleE2ESI_EENS1_15EpilogueDefaultEEEEEvvEEEEvNT_6ParamsE,(.L_x_580 - _ZN7cutlass13device_kernelINS_4gemm6kernel13GemmUniversalIN4cute5tupleIJiiiiEEENS1_10collective13CollectiveMmaINS1_34MainloopSm90TmaGmmaWarpSpecializedILi6ENS5_IJNS4_1CILi1EEESB_SB_EEENS1_35KernelTmaWarpSpecializedCooperativeEEENS5_IJNSA_ILi256EEESF_NSA_ILi128EEEEEENS_10bfloat16_tENS5_IJlSB_lEEESI_SJ_NS4_8TiledMMAINS4_8MMA_AtomIJNS4_4SM904GMMA28MMA_64x256x16_F32BF16BF16_SSILNSN_5MajorE0ELSP_0ELNSN_7ScaleInE1ELSQ_1EEEEEENS4_6LayoutINS5_IJNSA_ILi2EEESB_SB_EEENS5_IJSB_NSA_ILi0EEESW_EEEEENS5_IJNS4_10UnderscoreESZ_SZ_EEEEENS4_13SM90_TMA_LOADENS4_14ComposedLayoutINS4_7SwizzleILi3ELi4ELi3EEENS4_18smem_ptr_flag_bitsILi16EEENST_INS5_IJNSA_ILi8EEENSA_ILi64EEEEEENS5_IJS19_SB_EEEEEEEvNS4_8identityES12_S1D_vS1E_EENS_8epilogue10collective6detail29Sm90TmaWarpSpecializedAdapterINS1H_15DefaultEpilogueISI_SJ_SJ_NS1G_6thread17LinearCombinationISI_Li1EffLNS1L_9ScaleType4KindE0ELNS_15FloatRoundStyleE2ESI_EENS1_15EpilogueDefaultEEEEEvvEEEEvNT_6ParamsE)
        .other          _ZN7cutlass13device_kernelINS_4gemm6kernel13GemmUniversalIN4cute5tupleIJiiiiEEENS1_10collective13CollectiveMmaINS1_34MainloopSm90TmaGmmaWarpSpecializedILi6ENS5_IJNS4_1CILi1EEESB_SB_EEENS1_35KernelTmaWarpSpecializedCooperativeEEENS5_IJNSA_ILi256EEESF_NSA_ILi128EEEEEENS_10bfloat16_tENS5_IJlSB_lEEESI_SJ_NS4_8TiledMMAINS4_8MMA_AtomIJNS4_4SM904GMMA28MMA_64x256x16_F32BF16BF16_SSILNSN_5MajorE0ELSP_0ELNSN_7ScaleInE1ELSQ_1EEEEEENS4_6LayoutINS5_IJNSA_ILi2EEESB_SB_EEENS5_IJSB_NSA_ILi0EEESW_EEEEENS5_IJNS4_10UnderscoreESZ_SZ_EEEEENS4_13SM90_TMA_LOADENS4_14ComposedLayoutINS4_7SwizzleILi3ELi4ELi3EEENS4_18smem_ptr_flag_bitsILi16EEENST_INS5_IJNSA_ILi8EEENSA_ILi64EEEEEENS5_IJS19_SB_EEEEEEEvNS4_8identityES12_S1D_vS1E_EENS_8epilogue10collective6detail29Sm90TmaWarpSpecializedAdapterINS1H_15DefaultEpilogueISI_SJ_SJ_NS1G_6thread17LinearCombinationISI_Li1EffLNS1L_9ScaleType4KindE0ELNS_15FloatRoundStyleE2ESI_EENS1_15EpilogueDefaultEEEEEvvEEEEvNT_6ParamsE,@"STO_CUDA_ENTRY STV_DEFAULT"
_ZN7cutlass13device_kernelINS_4gemm6kernel13GemmUniversalIN4cute5tupleIJiiiiEEENS1_10collective13CollectiveMmaINS1_34MainloopSm90TmaGmmaWarpSpecializedILi6ENS5_IJNS4_1CILi1EEESB_SB_EEENS1_35KernelTmaWarpSpecializedCooperativeEEENS5_IJNSA_ILi256EEESF_NSA_ILi128EEEEEENS_10bfloat16_tENS5_IJlSB_lEEESI_SJ_NS4_8TiledMMAINS4_8MMA_AtomIJNS4_4SM904GMMA28MMA_64x256x16_F32BF16BF16_SSILNSN_5MajorE0ELSP_0ELNSN_7ScaleInE1ELSQ_1EEEEEENS4_6LayoutINS5_IJNSA_ILi2EEESB_SB_EEENS5_IJSB_NSA_ILi0EEESW_EEEEENS5_IJNS4_10UnderscoreESZ_SZ_EEEEENS4_13SM90_TMA_LOADENS4_14ComposedLayoutINS4_7SwizzleILi3ELi4ELi3EEENS4_18smem_ptr_flag_bitsILi16EEENST_INS5_IJNSA_ILi8EEENSA_ILi64EEEEEENS5_IJS19_SB_EEEEEEEvNS4_8identityES12_S1D_vS1E_EENS_8epilogue10collective6detail29Sm90TmaWarpSpecializedAdapterINS1H_15DefaultEpilogueISI_SJ_SJ_NS1G_6thread17LinearCombinationISI_Li1EffLNS1L_9ScaleType4KindE0ELNS_15FloatRoundStyleE2ESI_EENS1_15EpilogueDefaultEEEEEvvEEEEvNT_6ParamsE:
[----:B------:R-:W0:Y:S02]  /*0000*/  LDC R1, c[0x0][0x28] ;  /* 0x00000a00ff017b82 */ /* 0x000e240000000800 */
[----:B0-----:R-:W-:Y:S01]  /*0010*/  VIADD R1, R1, 0xfffff310 ;  /* 0xfffff31001017836 */ /* 0x001fe20000000000 */
[----:B------:R-:W0:Y:S01]  /*0020*/  S2R R2, SR_TID.X ;  /* 0x0000000000027919 */ /* 0x000e220000002100 */
[----:B------:R-:W-:Y:S01]  /*0030*/  ELECT P0, URZ, PT ;  /* 0x00000000003f782f */ /* 0x000fe20003800000 */
[----:B------:R-:W-:Y:S01]  /*0040*/  BSSY B0, `(.L_x_0) ;  /* 0x0000015000007945 */ /* 0x000fe20003800000 */
[--C-:B0-----:R-:W-:Y:S02]  /*0050*/  SHF.R.U32.HI R0, RZ, 0x5, R2.reuse ;  /* 0x00000005ff007819 */ /* 0x101fe40000011602 */
[----:B------:R-:W-:-:S03]  /*0060*/  SHF.R.U32.HI R160, RZ, 0x7, R2 ;  /* 0x00000007ffa07819 */ /* 0x000fc60000011602 */
[----:B------:R-:W0:Y:S04]  /*0070*/  SHFL.IDX PT, R3, R0, RZ, 0x1f ;  /* 0x00001fff00037589 */ /* 0x000e2800000e0000 */
[----:B------:R-:W1:Y:S01]  /*0080*/  SHFL.IDX PT, R2, R160, RZ, 0x1f ;  /* 0x00001fffa0027589 */ /* 0x000e6200000e0000 */
[----:B0-----:R-:W-:Y:S02]  /*0090*/  R2UR UR10, R3 ;  /* 0x00000000030a72ca */ /* 0x001fe400000e0000 */
[----:B-1----:R-:W-:-:S11]  /*00a0*/  R2UR UR5, R2 ;  /* 0x00000000020572ca */ /* 0x002fd600000e0000 */
[----:B------:R-:W-:Y:S02]  /*00b0*/  USHF.R.S32.HI UR4, URZ, 0x1f, UR10 ;  /* 0x0000001f3f047899 */ /* 0x000fe4000801140a */
[----:B------:R-:W-:Y:S02]  /*00c0*/  ISETP.NE.OR P0, PT, RZ, UR10, !P0 ;  /* 0x0000000aff007c0c */ /* 0x000fe4000c705670 */
[----:B------:R-:W-:-:S04]  /*00d0*/  ULEA.HI UR4, UR4, UR10, URZ, 0x2 ;  /* 0x0000000a04047291 */ /* 0x000fc8000f8f103f */
[----:B------:R-:W-:-:S04]  /*00e0*/  ULOP3.LUT UR4, UR4, 0xfffffffc, URZ, 0xc0, !UPT ;  /* 0xfffffffc04047892 */ /* 0x000fc8000f8ec03f */
[----:B------:R-:W-:-:S03]  /*00f0*/  UIADD3 UR10, UR10, -UR4, URZ ;  /* 0x800000040a0a7290 */ /* 0x000fc6000fffe03f */
[----:B------:R-:W-:Y:S09]  /*0100*/  @P0 BRA `(.L_x_1) ;  /* 0x0000000000200947 */ /* 0x000ff20003800000 */
[----:B------:R-:W-:Y:S02]  /*0110*/  ULDC.64 UR6, c[0x0][0x198] ;  /* 0x0000660000067ab9 */ /* 0x000fe40000000a00 */
[----:B------:R-:W-:Y:S02]  /*0120*/  UIADD3 UR8, UP0, UR6, 0xf0, URZ ;  /* 0x000000f006087890 */ /* 0x000fe4000ff1e03f */
[----:B------:R-:W-:Y:S02]  /*0130*/  UIADD3 UR6, UP1, UR6, 0x1f0, URZ ;  /* 0x000001f006067890 */ /* 0x000fe4000ff3e03f */
[----:B------:R-:W-:Y:S02]  /*0140*/  UIADD3.X UR9, URZ, UR7, URZ, UP0, !UPT ;  /* 0x000000073f097290 */ /* 0x000fe400087fe43f */
[----:B------:R-:W-:-:S07]  /*0150*/  UIADD3.X UR7, URZ, UR7, URZ, UP1, !UPT ;  /* 0x000000073f077290 */ /* 0x000fce0008ffe43f */
[----:B------:R0:W-:Y:S02]  /*0160*/  UTMACCTL.PF [UR8] ;  /* 0x00000000080079b9 */ /* 0x0001e40008040000 */
[----:B------:R0:W-:Y:S02]  /*0170*/  UTMACCTL.PF [UR6] ;  /* 0x00000000060079b9 */ /* 0x0001e40008040000 */
[----:B0-----:R-:W-:Y:S01]  /*0180*/  NOP ;  /* 0x0000000000007918 */ /* 0x001fe20000000000 */
.L_x_1:
[----:B------:R-:W-:Y:S05]  /*0190*/  BSYNC B0 ;  /* 0x0000000000007941 */ /* 0x000fea0003800000 */
.L_x_0:
[----:B------:R-:W0:Y:S01]  /*01a0*/  SHFL.IDX PT, R2, R0, RZ, 0x1f ;  /* 0x00001fff00027589 */ /* 0x000e2200000e0000 */
[----:B------:R-:W-:Y:S01]  /*01b0*/  UISETP.NE.AND UP0, UPT, UR10, 0x3, UPT ;  /* 0x000000030a00788c */ /* 0x000fe2000bf05270 */
[----:B------:R-:W-:Y:S01]  /*01c0*/  ISETP.NE.AND P1, PT, RZ, UR5, PT ;  /* 0x00000005ff007c0c */ /* 0x000fe2000bf25270 */
[----:B------:R-:W-:Y:S02]  /*01d0*/  UIADD3 UR18, UR5, -0x1, URZ ;  /* 0xffffffff05127890 */ /* 0x000fe4000fffe03f */
[----:B------:R-:W-:Y:S02]  /*01e0*/  UISETP.EQ.OR UP0, UPT, UR10, URZ, !UP0 ;  /* 0x0000003f0a00728c */ /* 0x000fe4000c702670 */
[----:B------:R-:W-:Y:S02]  /*01f0*/  UISETP.GE.U32.AND UP1, UPT, UR18, 0x2, UPT ;  /* 0x000000021200788c */ /* 0x000fe4000bf26070 */
[----:B------:R-:W-:-:S04]  /*0200*/  UISETP.EQ.AND UP0, UPT, UR5, URZ, UP0 ;  /* 0x0000003f0500728c */ /* 0x000fc80008702270 */
[----:B------:R-:W-:-:S04]  /*0210*/  USEL UR38, URZ, 0x1, !UP0 ;  /* 0x000000013f267887 */ /* 0x000fc8000c000000 */
[----:B------:R-:W-:Y:S01]  /*0220*/  USEL UR38, UR38, 0x2, UP1 ;  /* 0x0000000226267887 */ /* 0x000fe20008800000 */
[----:B0-----:R-:W-:-:S13]  /*0230*/  ISETP.NE.AND P0, PT, R2, RZ, PT ;  /* 0x000000ff0200720c */ /* 0x001fda0003f05270 */
[----:B------:R-:W-:Y:S05]  /*0240*/  @P0 BRA `(.L_x_2) ;  /* 0x0000000000680947 */ /* 0x000fea0003800000 */
[----:B------:R-:W0:Y:S01]  /*0250*/  S2UR UR8, SR_CgaCtaId ;  /* 0x00000000000879c3 */ /* 0x000e220000008800 */
[----:B------:R-:W-:Y:S01]  /*0260*/  UMOV UR4, 0x400 ;  /* 0x0000040000047882 */ /* 0x000fe20000000000 */
[----:B------:R-:W-:Y:S01]  /*0270*/  UMOV UR5, 0x1 ;  /* 0x0000000100057882 */ /* 0x000fe20000000000 */
[----:B------:R-:W-:Y:S01]  /*0280*/  UMOV UR6, 0x100 ;  /* 0x0000010000067882 */ /* 0x000fe20000000000 */
[----:B------:R-:W-:Y:S01]  /*0290*/  ELECT P0, URZ, PT ;  /* 0x00000000003f782f */ /* 0x000fe20003800000 */
[----:B------:R-:W-:-:S04]  /*02a0*/  UIADD3 UR6, -UR6, 0x100000, URZ ;  /* 0x0010000006067890 */ /* 0x000fc8000fffe13f */
[----:B------:R-:W-:Y:S02]  /*02b0*/  USHF.L.U32 UR7, UR6, 0xb, URZ ;  /* 0x0000000b06077899 */ /* 0x000fe4000800063f */
[----:B------:R-:W-:Y:S02]  /*02c0*/  USHF.L.U32 UR6, UR6, 0x1, URZ ;  /* 0x0000000106067899 */ /* 0x000fe4000800063f */
[----:B0-----:R-:W-:Y:S02]  /*02d0*/  ULEA UR8, UR8, UR4, 0x18 ;  /* 0x0000000408087291 */ /* 0x001fe4000f8ec03f */
[----:B------:R-:W-:-:S04]  /*02e0*/  UIADD3 UR4, -UR5, 0x100000, URZ ;  /* 0x0010000005047890 */ /* 0x000fc8000fffe13f */
[----:B------:R-:W-:Y:S02]  /*02f0*/  USHF.L.U32 UR5, UR4, 0xb, URZ ;  /* 0x0000000b04057899 */ /* 0x000fe4000800063f */
[----:B------:R-:W-:Y:S01]  /*0300*/  USHF.L.U32 UR4, UR4, 0x1, URZ ;  /* 0x0000000104047899 */ /* 0x000fe2000800063f */
[----:B------:R-:W0:Y:S11]  /*0310*/  FENCE.VIEW.ASYNC.S ;  /* 0x00000000000073c6 */ /* 0x000e360000000000 */
[----:B0-----:R0:W1:Y:S01]  /*0320*/  SYNCS.EXCH.64 URZ, [UR8], UR4 ;  /* 0x00000004083f75b2 */ /* 0x0010620008000100 */
[----:B------:R0:W2:Y:S01]  /*0330*/  SYNCS.EXCH.64 URZ, [UR8+0x30], UR6 ;  /* 0x00003006083f75b2 */ /* 0x0000a20008000100 */
[----:B------:R0:W3:Y:S01]  /*0340*/  SYNCS.EXCH.64 URZ, [UR8+0x8], UR4 ;  /* 0x00000804083f75b2 */ /* 0x0000e20008000100 */
[----:B------:R0:W4:Y:S01]  /*0350*/  SYNCS.EXCH.64 URZ, [UR8+0x38], UR6 ;  /* 0x00003806083f75b2 */ /* 0x0001220008000100 */
[----:B------:R0:W0:Y:S01]  /*0360*/  SYNCS.EXCH.64 URZ, [UR8+0x10], UR4 ;  /* 0x00001004083f75b2 */ /* 0x0000220008000100 */
[----:B------:R0:W0:Y:S01]  /*0370*/  SYNCS.EXCH.64 URZ, [UR8+0x40], UR6 ;  /* 0x00004006083f75b2 */ /* 0x0000220008000100 */
[----:B------:R0:W0:Y:S01]  /*0380*/  SYNCS.EXCH.64 URZ, [UR8+0x18], UR4 ;  /* 0x00001804083f75b2 */ /* 0x0000220008000100 */
[----:B------:R0:W0:Y:S01]  /*0390*/  SYNCS.EXCH.64 URZ, [UR8+0x48], UR6 ;  /* 0x00004806083f75b2 */ /* 0x0000220008000100 */
[----:B------:R0:W0:Y:S01]  /*03a0*/  SYNCS.EXCH.64 URZ, [UR8+0x20], UR4 ;  /* 0x00002004083f75b2 */ /* 0x0000220008000100 */
[----:B------:R0:W0:Y:S01]  /*03b0*/  SYNCS.EXCH.64 URZ, [UR8+0x50], UR6 ;  /* 0x00005006083f75b2 */ /* 0x0000220008000100 */
[----:B------:R0:W0:Y:S01]  /*03c0*/  SYNCS.EXCH.64 URZ, [UR8+0x28], UR4 ;  /* 0x00002804083f75b2 */ /* 0x0000220008000100 */
[----:B------:R0:W0:Y:S01]  /*03d0*/  SYNCS.EXCH.64 URZ, [UR8+0x58], UR6 ;  /* 0x00005806083f75b2 */ /* 0x0000220008000100 */
[----:B------:R-:W-:Y:S01]  /*03e0*/  NOP ;  /* 0x0000000000007918 */ /* 0x000fe20000000000 */
.L_x_2:
[----:B------:R-:W5:Y:S01]  /*03f0*/  SHFL.IDX PT, R0, R0, RZ, 0x1f ;  /* 0x00001fff00007589 */ /* 0x000f6200000e0000 */
[----:B------:R-:W-:Y:S01]  /*0400*/  ELECT P0, URZ, PT ;  /* 0x00000000003f782f */ /* 0x000fe20003800000 */
[----:B------:R-:W1:Y:S01]  /*0410*/  S2UR UR17, SR_CTAID.Y ;  /* 0x00000000001179c3 */ /* 0x000e620000002600 */
[----:B0-----:R-:W-:Y:S01]  /*0420*/  ULDC UR5, c[0x0][0x65c] ;  /* 0x0001970000057ab9 */ /* 0x001fe20000000800 */
[----:B------:R-:W-:Y:S01]  /*0430*/  UMOV UR12, 0x20 ;  /* 0x00000020000c7882 */ /* 0x000fe20000000000 */
[----:B------:R-:W-:Y:S01]  /*0440*/  UISETP.NE.AND UP2, UPT, UR5, 0x1, UPT ;  /* 0x000000010500788c */ /* 0x000fe2000bf45270 */
[----:B------:R-:W-:Y:S01]  /*0450*/  NOP ;  /* 0x0000000000007918 */ /* 0x000fe20000000000 */
[----:B------:R-:W-:Y:S02]  /*0460*/  NOP ;  /* 0x0000000000007918 */ /* 0x000fe40000000000 */
[----:B------:R-:W-:Y:S01]  /*0470*/  UP2UR UR39, UPR, URZ, 0x4 ;  /* 0x000000043f277883 */ /* 0x000fe20008000000 */
[----:B------:R-:W0:Y:S01]  /*0480*/  S2UR UR4, SR_CTAID.X ;  /* 0x00000000000479c3 */ /* 0x000e220000002500 */
[----:B------:R-:W-:-:S02]  /*0490*/  PLOP3.LUT P2, PT, PT, PT, UP2, 0x80, 0x0 ;  /* 0x000000000000781c */ /* 0x000fc40003f4f028 */
[----:B------:R-:W-:Y:S02]  /*04a0*/  PLOP3.LUT P4, PT, PT, PT, UP2, 0x80, 0x0 ;  /* 0x000000000000781c */ /* 0x000fe40003f8f028 */
[----:B------:R-:W-:Y:S01]  /*04b0*/  PLOP3.LUT P3, PT, PT, PT, UP2, 0x80, 0x0 ;  /* 0x000000000000781c */ /* 0x000fe20003f6f028 */
[----:B------:R-:W-:Y:S01]  /*04c0*/  @UP2 ULDC UR14, c[0x0][0x10] ;  /* 0x00000400000e2ab9 */ /* 0x000fe20000000800 */
[----:B------:R-:W-:Y:S01]  /*04d0*/  @UP2 UMOV UR9, URZ ;  /* 0x0000003f00092c82 */ /* 0x000fe20008000000 */
[----:B------:R-:W-:Y:S01]  /*04e0*/  @!UP2 ULDC UR11, c[0x0][0xc] ;  /* 0x00000300000baab9 */ /* 0x000fe20000000800 */
[----:B-----5:R-:W-:Y:S01]  /*04f0*/  ISETP.NE.OR P0, PT, R0, RZ, !P0 ;  /* 0x000000ff0000720c */ /* 0x020fe20004705670 */
[----:B-1----:R-:W-:Y:S02]  /*0500*/  @UP2 UMOV UR7, UR17 ;  /* 0x0000001100072c82 */ /* 0x002fe40008000000 */
[----:B------:R-:W-:Y:S01]  /*0510*/  @UP2 UMOV UR8, UR7 ;  /* 0x0000000700082c82 */ /* 0x000fe20008000000 */
[----:B------:R-:W-:Y:S01]  /*0520*/  @!UP2 UMOV UR7, UR17 ;  /* 0x000000110007ac82 */ /* 0x000fe20008000000 */
[----:B0-----:R-:W-:-:S08]  /*0530*/  @UP2 UIMAD.WIDE.U32 UR14, UR4, UR14, UR8 ;  /* 0x0000000e040e22a5 */ /* 0x001fd0000f8e0008 */
[----:B------:R-:W-:Y:S01]  /*0540*/  VOTEU.ALL UP0, P0 ;  /* 0x00000000003f7886 */ /* 0x000fe20000000000 */
[----:B------:R-:W-:Y:S01]  /*0550*/  VOTEU.ALL UP1, P0 ;  /* 0x00000000003f7886 */ /* 0x000fe20000020000 */
[----:B------:R-:W-:-:S03]  /*0560*/  IMAD.U32 R2, RZ, RZ, UR14 ;  /* 0x0000000eff027e24 */ /* 0x000fc6000f8e00ff */
[----:B------:R-:W0:Y:S01]  /*0570*/  @!UP0 S2UR UR6, SR_CgaCtaId ;  /* 0x00000000000689c3 */ /* 0x000e220000008800 */
[----:B------:R-:W-:Y:S01]  /*0580*/  @!UP0 UMOV UR5, 0x400 ;  /* 0x0000040000058882 */ /* 0x000fe20000000000 */
[----:B------:R-:W-:-:S04]  /*0590*/  @!UP0 UIADD3 UR12, -UR12, 0x100000, URZ ;  /* 0x001000000c0c8890 */ /* 0x000fc8000fffe13f */
[----:B------:R-:W-:Y:S02]  /*05a0*/  @!UP0 USHF.L.U32 UR13, UR12, 0xb, URZ ;  /* 0x0000000b0c0d8899 */ /* 0x000fe4000800063f */
[----:B------:R-:W-:Y:S01]  /*05b0*/  @!UP0 USHF.L.U32 UR12, UR12, 0x1, URZ ;  /* 0x000000010c0c8899 */ /* 0x000fe2000800063f */
[----:B------:R-:W-:Y:S01]  /*05c0*/  IMAD.U32 R3, RZ, RZ, UR15 ;  /* 0x0000000fff037e24 */ /* 0x000fe2000f8e00ff */
[----:B0-----:R-:W-:Y:S01]  /*05d0*/  @!UP0 ULEA UR16, UR6, UR5, 0x18 ;  /* 0x0000000506108291 */ /* 0x001fe2000f8ec03f */
[----:B------:R-:W-:Y:S01]  /*05e0*/  VOTEU.ALL UP0, P0 ;  /* 0x00000000003f7886 */ /* 0x000fe20000000000 */
[----:B------:R-:W-:Y:S01]  /*05f0*/  PLOP3.LUT P0, PT, PT, PT, UP2, 0x80, 0x0 ;  /* 0x000000000000781c */ /* 0x000fe20003f0f028 */
[----:B------:R-:W-:Y:S01]  /*0600*/  UMOV UR5, URZ ;  /* 0x0000003f00057c82 */ /* 0x000fe20008000000 */
[----:B------:R-:W-:Y:S01]  /*0610*/  @UP2 UMOV UR6, URZ ;  /* 0x0000003f00062c82 */ /* 0x000fe20008000000 */
[----:B------:R-:W-:Y:S02]  /*0620*/  @!UP2 UIMAD.WIDE.U32 UR8, UR11, UR7, UR4 ;  /* 0x000000070b08a2a5 */ /* 0x000fe4000f8e0004 */
[----:B------:R-:W-:-:S04]  /*0630*/  @UP2 UIADD3 UR6, UR15, UR6, URZ ;  /* 0x000000060f062290 */ /* 0x000fc8000fffe03f */
[----:B------:R-:W-:Y:S01]  /*0640*/  IMAD.U32 R5, RZ, RZ, UR9 ;  /* 0x00000009ff057e24 */ /* 0x000fe2000f8e00ff */
[----:B------:R-:W0:Y:S02]  /*0650*/  FENCE.VIEW.ASYNC.S ;  /* 0x00000000000073c6 */ /* 0x000e240000000000 */
[----:B0-----:R0:W2:Y:S01]  /*0660*/  @!UP0 SYNCS.EXCH.64 URZ, [UR16+0x70], UR12 ;  /* 0x0000700c103f85b2 */ /* 0x0010a20008000100 */
[----:B------:R-:W-:Y:S01]  /*0670*/  @P2 IMAD.U32 R6, RZ, RZ, UR6 ;  /* 0x00000006ff062e24 */ /* 0x000fe2000f8e00ff */
[----:B------:R-:W-:Y:S01]  /*0680*/  MOV R4, UR8 ;  /* 0x0000000800047c02 */ /* 0x000fe20008000f00 */
[----:B------:R-:W-:Y:S01]  /*0690*/  @!P4 IMAD.MOV.U32 R6, RZ, RZ, R5 ;  /* 0x000000ffff06c224 */ /* 0x000fe200078e0005 */
[----:B------:R-:W-:Y:S01]  /*06a0*/  @P0 MOV R7, R2 ;  /* 0x0000000200070202 */ /* 0x000fe20000000f00 */
[----:B------:R-:W-:Y:S02]  /*06b0*/  IMAD.U32 R2, RZ, RZ, UR8 ;  /* 0x00000008ff027e24 */ /* 0x000fe4000f8e00ff */
[----:B------:R-:W-:Y:S01]  /*06c0*/  IMAD.U32 R3, RZ, RZ, UR9 ;  /* 0x00000009ff037e24 */ /* 0x000fe2000f8e00ff */
[----:B------:R0:W-:Y:S01]  /*06d0*/  STL [R1+0x200], R6 ;  /* 0x0002000601007387 */ /* 0x0001e20000100800 */
[----:B------:R-:W-:-:S05]  /*06e0*/  @!P3 IMAD.MOV.U32 R7, RZ, RZ, R2 ;  /* 0x000000ffff07b224 */ /* 0x000fca00078e0002 */
[----:B------:R0:W-:Y:S01]  /*06f0*/  STL [R1+0x204], R7 ;  /* 0x0002040701007387 */ /* 0x0001e20000100800 */
[----:B------:R0:W2:Y:S01]  /*0700*/  @!UP1 SYNCS.EXCH.64 URZ, [UR16+0x78], UR12 ;  /* 0x0000780c103f95b2 */ /* 0x0000a20008000100 */
[----:B------:R-:W-:Y:S01]  /*0710*/  NOP ;  /* 0x0000000000007918 */ /* 0x000fe20000000000 */
[----:B--234-:R-:W-:Y:S06]  /*0720*/  BAR.SYNC.DEFER_BLOCKING 0x0 ;  /* 0x0000000000007b1d */ /* 0x01cfec0000010000 */
[----:B------:R-:W-:Y:S05]  /*0730*/  @!P1 BRA `(.L_x_3) ;  /* 0x0000021400fc9947 */ /* 0x000fea0003800000 */
[----:B------:R-:W-:-:S06]  /*0740*/  UISETP.GT.U32.AND UP0, UPT, UR18, 0x1, UPT ;  /* 0x000000011200788c */ /* 0x000fcc000bf04070 */
[----:B------:R-:W-:-:S13]  /*0750*/  PLOP3.LUT P0, PT, PT, PT, UP0, 0x80, 0x0 ;  /* 0x000000000000781c */ /* 0x000fda0003f0f008 */
[----:B0-----:R-:W-:Y:S05]  /*0760*/  @P0 EXIT ;  /* 0x000000000000094d */ /* 0x001fea0003800000 */
[----:B------:R-:W-:Y:S01]  /*0770*/  ULDC.64 UR8, c[0x0][0x650] ;  /* 0x0001940000087ab9 */ /* 0x000fe20000000a00 */
[----:B------:R-:W-:Y:S01]  /*0780*/  UMOV UR40, 0xffffffff ;  /* 0xffffffff00287882 */ /* 0x000fe20000000000 */
[----:B------:R-:W-:Y:S01]  /*0790*/  ISETP.GE.U32.AND P0, PT, R7, UR8, PT ;  /* 0x0000000807007c0c */ /* 0x000fe2000bf06070 */
[----:B------:R-:W-:Y:S01]  /*07a0*/  UMOV UR41, 0xffffffff ;  /* 0xffffffff00297882 */ /* 0x000fe20000000000 */
[----:B------:R-:W-:Y:S01]  /*07b0*/  UMOV UR42, 0xffffffff ;  /* 0xffffffff002a7882 */ /* 0x000fe20000000000 */
[----:B------:R-:W-:Y:S02]  /*07c0*/  PRMT R0, RZ, 0x7610, R0 ;  /* 0x00007610ff007816 */ /* 0x000fe40000000000 */
[----:B------:R-:W-:-:S13]  /*07d0*/  ISETP.GE.U32.AND.EX P0, PT, R6, UR9, PT, P0 ;  /* 0x0000000906007c0c */ /* 0x000fda000bf06100 */
[----:B------:R-:W-:Y:S05]  /*07e0*/  @P0 BRA `(.L_x_4) ;  /* 0x0000000400800947 */ /* 0x000fea0003800000 */
[----:B------:R-:W-:Y:S01]  /*07f0*/  I2FP.F32.U32 R0, UR4 ;  /* 0x0000000400007c45 */ /* 0x000fe20008201000 */
[----:B------:R-:W-:Y:S01]  /*0800*/  ULDC.64 UR16, c[0x0][0x628] ;  /* 0x00018a0000107ab9 */ /* 0x000fe20000000a00 */
[----:B------:R-:W-:Y:S01]  /*0810*/  ULDC UR6, c[0x0][0x150] ;  /* 0x0000540000067ab9 */ /* 0x000fe20000000800 */
[----:B------:R-:W-:Y:S01]  /*0820*/  ISETP.NE.U32.AND P0, PT, RZ, UR16, PT ;  /* 0x00000010ff007c0c */ /* 0x000fe2000bf05070 */
[----:B------:R-:W-:Y:S01]  /*0830*/  ULDC UR15, c[0x0][0x630] ;  /* 0x00018c00000f7ab9 */ /* 0x000fe20000000800 */
[----:B------:R-:W-:Y:S01]  /*0840*/  FMUL R0, R0, UR6 ;  /* 0x0000000600007c20 */ /* 0x000fe20008400000 */
[----:B------:R-:W-:Y:S01]  /*0850*/  R2UR UR18, R7 ;  /* 0x00000000071272ca */ /* 0x000fe200000e0000 */
[----:B------:R-:W-:Y:S01]  /*0860*/  ULDC UR20, c[0x0][0x154] ;  /* 0x0000550000147ab9 */ /* 0x000fe20000000800 */
[----:B------:R-:W-:Y:S01]  /*0870*/  ISETP.NE.AND.EX P0, PT, RZ, UR17, PT, P0 ;  /* 0x00000011ff007c0c */ /* 0x000fe2000bf05300 */
[----:B------:R0:W1:Y:S01]  /*0880*/  F2I.U32.TRUNC.NTZ R2, R0 ;  /* 0x0000000000027305 */ /* 0x000062000020f000 */
[----:B------:R-:W-:-:S02]  /*0890*/  R2UR UR19, R6 ;  /* 0x00000000061372ca */ /* 0x000fc400000e0000 */
[----:B------:R-:W-:Y:S02]  /*08a0*/  R2UR UR8, R7 ;  /* 0x00000000070872ca */ /* 0x000fe400000e0000 */
[----:B------:R-:W-:-:S07]  /*08b0*/  R2UR UR9, R6 ;  /* 0x00000000060972ca */ /* 0x000fce00000e0000 */
[----:B0-----:R-:W-:Y:S08]  /*08c0*/  @!P0 BRA `(.L_x_5) ;  /* 0x0000000000308947 */ /* 0x001ff00003800000 */
[----:B------:R-:W-:Y:S01]  /*08d0*/  R2UR UR8, R7 ;  /* 0x00000000070872ca */ /* 0x000fe200000e0000 */
[----:B------:R-:W-:Y:S01]  /*08e0*/  ULDC UR6, c[0x0][0x634] ;  /* 0x00018d0000067ab9 */ /* 0x000fe20000000800 */
[----:B------:R-:W-:-:S11]  /*08f0*/  R2UR UR14, R6 ;  /* 0x00000000060e72ca */ /* 0x000fd600000e0000 */
[----:B------:R-:W-:-:S04]  /*0900*/  UIADD3 UR6, UP0, UR8, UR6, URZ ;  /* 0x0000000608067290 */ /* 0x000fc8000ff1e03f */
[----:B------:R-:W-:-:S04]  /*0910*/  UIADD3.X UR14, URZ, UR14, URZ, UP0, !UPT ;  /* 0x0000000e3f0e7290 */ /* 0x000fc800087fe43f */
[----:B------:R-:W-:-:S04]  /*0920*/  UIMAD.WIDE.U32 UR8, UR14, UR16, URZ ;  /* 0x000000100e0872a5 */ /* 0x000fc8000f8e003f */
[----:B------:R-:W-:Y:S02]  /*0930*/  UIMAD.WIDE.U32 UR10, UP0, UR6, UR17, UR8 ;  /* 0x00000011060a72a5 */ /* 0x000fe4000f800008 */
[----:B------:R-:W-:Y:S02]  /*0940*/  UIMAD.WIDE.U32 UR8, UR6, UR16, URZ ;  /* 0x00000010060872a5 */ /* 0x000fe4000f8e003f */
[----:B------:R-:W-:Y:S02]  /*0950*/  UIADD3.X UR13, URZ, URZ, URZ, UP0, !UPT ;  /* 0x0000003f3f0d7290 */ /* 0x000fe400087fe43f */
[----:B------:R-:W-:Y:S01]  /*0960*/  UIADD3 URZ, UP0, UR9, UR10, URZ ;  /* 0x0000000a093f7290 */ /* 0x000fe2000ff1e03f */
[----:B------:R-:W-:-:S03]  /*0970*/  UMOV UR12, UR11 ;  /* 0x0000000b000c7c82 */ /* 0x000fc60008000000 */
[----:B------:R-:W-:-:S12]  /*0980*/  UIMAD.WIDE.U32.X UR8, UR14, UR17, UR12, UP0 ;  /* 0x000000110e0872a5 */ /* 0x000fd800080e040c */
.L_x_5:
[----:B------:R-:W-:Y:S01]  /*0990*/  USHF.R.U64 UR42, UR8, UR15, UR9 ;  /* 0x0000000f082a7299 */ /* 0x000fe20008001209 */
[----:B------:R-:W-:Y:S01]  /*09a0*/  I2FP.F32.U32 R0, UR7 ;  /* 0x0000000700007c45 */ /* 0x000fe20008201000 */
[----:B------:R-:W-:Y:S01]  /*09b0*/  USHF.R.U32.HI UR5, URZ, UR15, UR9 ;  /* 0x0000000f3f057299 */ /* 0x000fe20008011609 */
[----:B-1----:R-:W-:Y:S01]  /*09c0*/  R2UR UR12, R2 ;  /* 0x00000000020c72ca */ /* 0x002fe200000e0000 */
[----:B------:R-:W-:Y:S02]  /*09d0*/  UIADD3 UR6, UP0, URZ, -UR42, URZ ;  /* 0x8000002a3f067290 */ /* 0x000fe4000ff1e03f */
[----:B------:R-:W-:Y:S01]  /*09e0*/  FMUL R0, R0, UR20 ;  /* 0x0000001400007c20 */ /* 0x000fe20008400000 */
[----:B------:R-:W-:Y:S01]  /*09f0*/  ULDC.64 UR8, c[0x0][0x620] ;  /* 0x0001880000087ab9 */ /* 0x000fe20000000a00 */
[----:B------:R-:W-:Y:S01]  /*0a00*/  UIADD3.X UR5, URZ, ~UR5, URZ, UP0, !UPT ;  /* 0x800000053f057290 */ /* 0x000fe200087fe43f */
[----:B------:R-:W-:Y:S01]  /*0a10*/  UMOV UR10, UR18 ;  /* 0x00000012000a7c82 */ /* 0x000fe20008000000 */
[----:B------:R-:W-:-:S02]  /*0a20*/  UMOV UR11, UR19 ;  /* 0x00000013000b7c82 */ /* 0x000fc40008000000 */
[----:B------:R-:W-:Y:S01]  /*0a30*/  UIMAD UR5, UR5, UR8, URZ ;  /* 0x00000008050572a4 */ /* 0x000fe2000f8e023f */
[----:B------:R-:W0:Y:S01]  /*0a40*/  F2I.U32.TRUNC.NTZ R0, R0 ;  /* 0x0000000000007305 */ /* 0x000e22000020f000 */
[----:B------:R-:W-:Y:S02]  /*0a50*/  UIMAD.WIDE.U32 UR10, UR6, UR8, UR10 ;  /* 0x00000008060a72a5 */ /* 0x000fe4000f8e000a */
[----:B------:R-:W-:Y:S01]  /*0a60*/  UIMAD UR6, UR6, UR9, UR5 ;  /* 0x00000009060672a4 */ /* 0x000fe2000f8e0205 */
[----:B------:R-:W-:Y:S01]  /*0a70*/  ULDC UR21, c[0x0][0x658] ;  /* 0x0001960000157ab9 */ /* 0x000fe20000000800 */
[----:B------:R-:W-:Y:S02]  /*0a80*/  UMOV UR19, 0xffffffff ;  /* 0xffffffff00137882 */ /* 0x000fe40000000000 */
[----:B------:R-:W-:Y:S01]  /*0a90*/  UIADD3 UR6, UR11, UR6, URZ ;  /* 0x000000060b067290 */ /* 0x000fe2000fffe03f */
[----:B------:R-:W-:Y:S01]  /*0aa0*/  ULDC UR15, c[0x0][0x618] ;  /* 0x00018600000f7ab9 */ /* 0x000fe20000000800 */
[----:B------:R-:W-:Y:S01]  /*0ab0*/  ULDC.64 UR8, c[0x0][0x640] ;  /* 0x0001900000087ab9 */ /* 0x000fe20000000a00 */
[----:B------:R-:W-:Y:S01]  /*0ac0*/  USHF.L.U32 UR11, UR19, UR21, URZ ;  /* 0x00000015130b7299 */ /* 0x000fe2000800063f */
[----:B------:R-:W-:Y:S01]  /*0ad0*/  ISETP.NE.U32.AND P0, PT, RZ, UR8, PT ;  /* 0x00000008ff007c0c */ /* 0x000fe2000bf05070 */
[----:B------:R-:W-:-:S02]  /*0ae0*/  USHF.R.U64 UR19, UR10, UR15, UR6 ;  /* 0x0000000f0a137299 */ /* 0x000fc40008001206 */
[----:B------:R-:W-:Y:S01]  /*0af0*/  USHF.R.U32.HI UR10, URZ, UR15, UR6 ;  /* 0x0000000f3f0a7299 */ /* 0x000fe20008011606 */
[----:B0-----:R-:W-:Y:S01]  /*0b00*/  R2UR UR14, R0 ;  /* 0x00000000000e72ca */ /* 0x001fe200000e0000 */
[----:B------:R-:W-:Y:S01]  /*0b10*/  ULDC UR17, c[0x0][0x608] ;  /* 0x0001820000117ab9 */ /* 0x000fe20000000800 */
[----:B------:R-:W-:Y:S01]  /*0b20*/  ISETP.NE.AND.EX P0, PT, RZ, UR9, PT, P0 ;  /* 0x00000009ff007c0c */ /* 0x000fe2000bf05300 */
[----:B------:R-:W-:Y:S02]  /*0b30*/  USHF.R.U64 UR23, UR19, UR17, UR10 ;  /* 0x0000001113177299 */ /* 0x000fe4000800120a */
[----:B------:R-:W-:Y:S01]  /*0b40*/  USHF.R.U32.HI UR10, URZ, UR17, UR10 ;  /* 0x000000113f0a7299 */ /* 0x000fe2000801160a */
[----:B------:R-:W-:Y:S01]  /*0b50*/  UMOV UR16, 0x1 ;  /* 0x0000000100107882 */ /* 0x000fe20000000000 */
[----:B------:R-:W-:Y:S02]  /*0b60*/  UIADD3 UR12, -UR12, URZ, URZ ;  /* 0x0000003f0c0c7290 */ /* 0x000fe4000fffe13f */
[----:B------:R-:W-:-:S02]  /*0b70*/  USHF.R.U64 UR24, UR23, UR21, UR10 ;  /* 0x0000001517187299 */ /* 0x000fc4000800120a */
[----:B------:R-:W-:Y:S01]  /*0b80*/  USHF.L.U32 UR6, UR16, UR21, URZ ;  /* 0x0000001510067299 */ /* 0x000fe2000800063f */
[----:B------:R-:W-:Y:S01]  /*0b90*/  ULDC UR13, c[0x0][0x144] ;  /* 0x00005100000d7ab9 */ /* 0x000fe20000000800 */
[----:B------:R-:W-:Y:S01]  /*0ba0*/  ULDC UR5, c[0x0][0x600] ;  /* 0x0001800000057ab9 */ /* 0x000fe20000000800 */
[----:B------:R-:W-:Y:S02]  /*0bb0*/  ULOP3.LUT UR16, URZ, UR11, URZ, 0x33, !UPT ;  /* 0x0000000b3f107292 */ /* 0x000fe4000f8e333f */
[----:B------:R-:W-:Y:S02]  /*0bc0*/  USHF.R.U32.HI UR11, URZ, UR21, UR10 ;  /* 0x000000153f0b7299 */ /* 0x000fe4000801160a */
[----:B------:R-:W-:Y:S02]  /*0bd0*/  UIADD3 UR18, UR5, -0x1, URZ ;  /* 0xffffffff05127890 */ /* 0x000fe4000fffe03f */
[----:B------:R-:W-:Y:S02]  /*0be0*/  UIADD3 UR20, -UR14, URZ, URZ ;  /* 0x0000003f0e147290 */ /* 0x000fe4000fffe13f */
[----:B------:R-:W-:Y:S01]  /*0bf0*/  UIMAD UR4, UR13, UR12, UR4 ;  /* 0x0000000c0d0472a4 */ /* 0x000fe2000f8e0204 */
[----:B------:R-:W-:Y:S01]  /*0c00*/  ULDC UR25, c[0x0][0x148] ;  /* 0x0000520000197ab9 */ /* 0x000fe20000000800 */
[----:B------:R-:W-:Y:S01]  /*0c10*/  ULDC UR21, c[0x0][0x648] ;  /* 0x0001920000157ab9 */ /* 0x000fe20000000800 */
[----:B------:R-:W-:Y:S01]  /*0c20*/  ULDC UR22, c[0x0][0x638] ;  /* 0x00018e0000167ab9 */ /* 0x000fe20000000800 */
[----:B------:R-:W-:Y:S01]  /*0c30*/  UMOV UR10, UR24 ;  /* 0x00000018000a7c82 */ /* 0x000fe20008000000 */
[----:B------:R-:W-:Y:S07]  /*0c40*/  @!P0 BRA `(.L_x_6) ;  /* 0x0000000000308947 */ /* 0x000fee0003800000 */
[----:B------:R-:W-:Y:S02]  /*0c50*/  ULDC UR14, c[0x0][0x64c] ;  /* 0x00019300000e7ab9 */ /* 0x000fe40000000800 */
        /* <DEDUP_REMOVED lines=8> */
[----:B------:R-:W-:-:S07]  /*0ce0*/  UIMAD.WIDE.U32.X UR8, UR17, UR9, UR14, UP0 ;  /* 0x00000009110872a5 */ /* 0x000fce00080e040e */
[----:B------:R-:W-:Y:S01]  /*0cf0*/  UMOV UR10, UR8 ;  /* 0x00000008000a7c82 */ /* 0x000fe20008000000 */
[----:B------:R-:W-:-:S05]  /*0d00*/  UMOV UR11, UR9 ;  /* 0x00000009000b7c82 */ /* 0x000fca0008000000 */
.L_x_6:
[----:B------:R-:W-:Y:S01]  /*0d10*/  UISETP.NE.AND UP0, UPT, UR39, URZ, UPT ;  /* 0x0000003f2700728c */ /* 0x000fe2000bf05270 */
[----:B------:R-:W-:Y:S01]  /*0d20*/  MOV R0, 0x1 ;  /* 0x0000000100007802 */ /* 0x000fe20000000f00 */
[----:B------:R-:W-:Y:S02]  /*0d30*/  USHF.R.U64 UR8, UR10, UR21, UR11 ;  /* 0x000000150a087299 */ /* 0x000fe4000800120b */
[----:B------:R-:W-:Y:S02]  /*0d40*/  ULOP3.LUT UR16, UR23, UR16, URZ, 0xc0, !UPT ;  /* 0x0000001017107292 */ /* 0x000fe4000f8ec03f */
[----:B------:R-:W-:Y:S02]  /*0d50*/  ULOP3.LUT UR18, UR19, UR18, URZ, 0xc0, !UPT ;  /* 0x0000001213127292 */ /* 0x000fe4000f8ec03f */
[----:B------:R-:W-:-:S03]  /*0d60*/  UIMAD UR16, UR6, UR8, UR16 ;  /* 0x00000008061072a4 */ /* 0x000fc6000f8e0210 */
[----:B------:R-:W-:Y:S02]  /*0d70*/  @UP0 UIMAD UR4, UR25, UR20, UR7 ;  /* 0x00000014190402a4 */ /* 0x000fe4000f8e0207 */
[----:B------:R-:W-:-:S04]  /*0d80*/  UIADD3 UR7, -UR8, URZ, URZ ;  /* 0x0000003f08077290 */ /* 0x000fc8000fffe13f */
[----:B------:R-:W-:-:S03]  /*0d90*/  UIMAD UR6, UR7, UR22, UR24 ;  /* 0x00000016070672a4 */ /* 0x000fc6000f8e0218 */
[----:B------:R-:W-:Y:S01]  /*0da0*/  ULDC UR7, c[0x0][0x610] ;  /* 0x0001840000077ab9 */ /* 0x000fe20000000800 */
[----:B------:R-:W-:Y:S02]  /*0db0*/  UIMAD UR6, UR6, UR5, UR18 ;  /* 0x00000005060672a4 */ /* 0x000fe4000f8e0212 */
[----:B------:R-:W-:-:S04]  /*0dc0*/  UIMAD UR4, UR16, UR7, UR4 ;  /* 0x00000007100472a4 */ /* 0x000fc8000f8e0204 */
[----:B------:R-:W-:Y:S02]  /*0dd0*/  USEL UR41, UR6, UR4, !UP0 ;  /* 0x0000000406297287 */ /* 0x000fe4000c000000 */
[----:B------:R-:W-:-:S12]  /*0de0*/  USEL UR40, UR4, UR6, !UP0 ;  /* 0x0000000604287287 */ /* 0x000fd8000c000000 */
.L_x_4:
[----:B------:R-:W-:-:S08]  /*0df0*/  NOP ;  /* 0x0000000000007918 */ /* 0x000fd00000000000 */
[----:B------:R-:W0:Y:S02]  /*0e00*/  USETMAXREG.TRY_ALLOC.CTAPOOL UP0, 0xf0 ;  /* 0x000000f0000079c8 */ /* 0x000e240008000600 */
[----:B0-----:R-:W-:-:S13]  /*0e10*/  PLOP3.LUT P0, PT, PT, PT, UP0, 0x80, 0x0 ;  /* 0x000000000000781c */ /* 0x001fda0003f0f008 */
[----:B------:R-:W-:Y:S05]  /*0e20*/  @!P0 BRA `(.L_x_4) ;  /* 0xfffffffc00f08947 */ /* 0x000fea000383ffff */
[----:B------:R-:W-:Y:S01]  /*0e30*/  ULDC.64 UR4, c[0x0][0x598] ;  /* 0x0001660000047ab9 */ /* 0x000fe20000000a00 */
[----:B------:R-:W-:Y:S01]  /*0e40*/  ULDC.64 UR44, c[0x0][0x208] ;  /* 0x00008200002c7ab9 */ /* 0x000fe20000000a00 */
[----:B------:R-:W-:-:S04]  /*0e50*/  ISETP.NE.U32.AND P0, PT, RZ, UR4, PT ;  /* 0x00000004ff007c0c */ /* 0x000fc8000bf05070 */
[----:B------:R-:W-:-:S13]  /*0e60*/  ISETP.NE.AND.EX P0, PT, RZ, UR5, PT, P0 ;  /* 0x00000005ff007c0c */ /* 0x000fda000bf05300 */
[----:B------:R-:W-:Y:S05]  /*0e70*/  @!P0 BRA `(.L_x_7) ;  /* 0x00000000001c8947 */ /* 0x000fea0003800000 */
[----:B------:R-:W0:Y:S02]  /*0e80*/  LDC.64 R2, c[0x0][0x598] ;  /* 0x00016600ff027b82 */ /* 0x000e240000000a00 */
[----:B0-----:R-:W2:Y:S02]  /*0e90*/  LDG.E.64 R2, desc[UR44][R2.64] ;  /* 0x0000002c02027981 */ /* 0x001ea4000c1e1b00 */
[----:B--2---:R-:W-:-:S04]  /*0ea0*/  ISETP.NE.U32.AND P0, PT, R2, RZ, PT ;  /* 0x000000ff0200720c */ /* 0x004fc80003f05070 */
[----:B------:R-:W-:-:S13]  /*0eb0*/  ISETP.NE.AND.EX P0, PT, R3, RZ, PT, P0 ;  /* 0x000000ff0300720c */ /* 0x000fda0003f05300 */
[----:B------:R-:W-:Y:S05]  /*0ec0*/  @!P0 BRA `(.L_x_7) ;  /* 0x0000000000088947 */ /* 0x000fea0003800000 */
[----:B------:R0:W5:Y:S01]  /*0ed0*/  LD.E R2, desc[UR44][R2.64] ;  /* 0x0000002c02027980 */ /* 0x000162000c101900 */
[----:B------:R-:W-:Y:S05]  /*0ee0*/  BRA `(.L_x_8) ;  /* 0x0000000000247947 */ /* 0x000fea0003800000 */
.L_x_7:
[----:B------:R-:W-:Y:S02]  /*0ef0*/  ULDC.64 UR4, c[0x0][0x588] ;  /* 0x0001620000047ab9 */ /* 0x000fe40000000a00 */
[----:B------:R-:W-:-:S04]  /*0f00*/  ISETP.NE.U32.AND P0, PT, RZ, UR4, PT ;  /* 0x00000004ff007c0c */ /* 0x000fc8000bf05070 */
[----:B------:R-:W-:-:S13]  /*0f10*/  ISETP.NE.AND.EX P0, PT, RZ, UR5, PT, P0 ;  /* 0x00000005ff007c0c */ /* 0x000fda000bf05300 */
[----:B------:R-:W-:Y:S05]  /*0f20*/  @!P0 BRA `(.L_x_9) ;  /* 0x00000000000c8947 */ /* 0x000fea0003800000 */
[----:B------:R-:W0:Y:S02]  /*0f30*/  LDC.64 R2, c[0x0][0x588] ;  /* 0x00016200ff027b82 */ /* 0x000e240000000a00 */
[----:B0-----:R1:W5:Y:S01]  /*0f40*/  LDG.E R2, desc[UR44][R2.64] ;  /* 0x0000002c02027981 */ /* 0x001362000c1e1900 */
[----:B------:R-:W-:Y:S05]  /*0f50*/  BRA `(.L_x_8) ;  /* 0x0000000000087947 */ /* 0x000fea0003800000 */
.L_x_9:
[----:B------:R-:W-:Y:S02]  /*0f60*/  ULDC UR4, c[0x0][0x580] ;  /* 0x0001600000047ab9 */ /* 0x000fe40000000800 */
[----:B------:R-:W-:-:S07]  /*0f70*/  IMAD.U32 R2, RZ, RZ, UR4 ;  /* 0x00000004ff027e24 */ /* 0x000fce000f8e00ff */
.L_x_8:
[----:B------:R-:W-:Y:S02]  /*0f80*/  ULDC.64 UR4, c[0x0][0x5a0] ;  /* 0x0001680000047ab9 */ /* 0x000fe40000000a00 */
[----:B------:R-:W-:-:S04]  /*0f90*/  ISETP.NE.U32.AND P0, PT, RZ, UR4, PT ;  /* 0x00000004ff007c0c */ /* 0x000fc8000bf05070 */
[----:B------:R-:W-:-:S13]  /*0fa0*/  ISETP.NE.AND.EX P0, PT, RZ, UR5, PT, P0 ;  /* 0x00000005ff007c0c */ /* 0x000fda000bf05300 */
[----:B------:R-:W-:Y:S05]  /*0fb0*/  @!P0 BRA `(.L_x_10) ;  /* 0x00000000001c8947 */ /* 0x000fea0003800000 */
[----:B------:R-:W2:Y:S02]  /*0fc0*/  LDC.64 R4, c[0x0][0x5a0] ;  /* 0x00016800ff047b82 */ /* 0x000ea40000000a00 */
[----:B--2---:R-:W2:Y:S02]  /*0fd0*/  LDG.E.64 R4, desc[UR44][R4.64] ;  /* 0x0000002c04047981 */ /* 0x004ea4000c1e1b00 */
[----:B--2---:R-:W-:-:S04]  /*0fe0*/  ISETP.NE.U32.AND P0, PT, R4, RZ, PT ;  /* 0x000000ff0400720c */ /* 0x004fc80003f05070 */
[----:B------:R-:W-:-:S13]  /*0ff0*/  ISETP.NE.AND.EX P0, PT, R5, RZ, PT, P0 ;  /* 0x000000ff0500720c */ /* 0x000fda0003f05300 */
[----:B------:R-:W-:Y:S05]  /*1000*/  @!P0 BRA `(.L_x_10) ;  /* 0x0000000000088947 */ /* 0x000fea0003800000 */
[----:B------:R2:W5:Y:S01]  /*1010*/  LD.E R16, desc[UR44][R4.64] ;  /* 0x0000002c04107980 */ /* 0x000562000c101900 */
[----:B------:R-:W-:Y:S05]  /*1020*/  BRA `(.L_x_11) ;  /* 0x0000000000247947 */ /* 0x000fea0003800000 */
.L_x_10:
[----:B------:R-:W-:Y:S02]  /*1030*/  ULDC.64 UR4, c[0x0][0x590] ;  /* 0x0001640000047ab9 */ /* 0x000fe40000000a00 */
[----:B------:R-:W-:-:S04]  /*1040*/  ISETP.NE.U32.AND P0, PT, RZ, UR4, PT ;  /* 0x00000004ff007c0c */ /* 0x000fc8000bf05070 */
[----:B------:R-:W-:-:S13]  /*1050*/  ISETP.NE.AND.EX P0, PT, RZ, UR5, PT, P0 ;  /* 0x00000005ff007c0c */ /* 0x000fda000bf05300 */
[----:B------:R-:W-:Y:S05]  /*1060*/  @!P0 BRA `(.L_x_12) ;  /* 0x00000000000c8947 */ /* 0x000fea0003800000 */
[----:B------:R-:W2:Y:S02]  /*1070*/  LDC.64 R16, c[0x0][0x590] ;  /* 0x00016400ff107b82 */ /* 0x000ea40000000a00 */
[----:B--2---:R3:W5:Y:S01]  /*1080*/  LDG.E R16, desc[UR44][R16.64] ;  /* 0x0000002c10107981 */ /* 0x004762000c1e1900 */
[----:B------:R-:W-:Y:S05]  /*1090*/  BRA `(.L_x_11) ;  /* 0x0000000000087947 */ /* 0x000fea0003800000 */
.L_x_12:
[----:B------:R-:W-:Y:S02]  /*10a0*/  ULDC UR4, c[0x0][0x584] ;  /* 0x0001610000047ab9 */ /* 0x000fe40000000800 */
[----:B------:R-:W-:-:S07]  /*10b0*/  IMAD.U32 R16, RZ, RZ, UR4 ;  /* 0x00000004ff107e24 */ /* 0x000fce000f8e00ff */
.L_x_11:
[----:B------:R-:W-:-:S13]  /*10c0*/  LOP3.LUT P0, RZ, R0, 0xff, RZ, 0xc0, !PT ;  /* 0x000000ff00ff7812 */ /* 0x000fda000780c0ff */
[----:B------:R-:W-:Y:S05]  /*10d0*/  @!P0 EXIT ;  /* 0x000000000000894d */ /* 0x000fea0003800000 */
[----:B------:R-:W-:Y:S01]  /*10e0*/  ULDC UR4, c[0x0][0x28c] ;  /* 0x0000a30000047ab9 */ /* 0x000fe20000000800 */
[----:B------:R-:W-:Y:S01]  /*10f0*/  UMOV UR36, URZ ;  /* 0x0000003f00247c82 */ /* 0x000fe20008000000 */
[----:B------:R-:W-:Y:S01]  /*1100*/  UIADD3 UR4, UR4, 0x7f, URZ ;  /* 0x0000007f04047890 */ /* 0x000fe2000fffe03f */
[----:B------:R-:W-:-:S03]  /*1110*/  UMOV UR37, URZ ;  /* 0x0000003f00257c82 */ /* 0x000fc60008000000 */
[----:B------:R-:W-:-:S04]  /*1120*/  USHF.R.S32.HI UR5, URZ, 0x1f, UR4 ;  /* 0x0000001f3f057899 */ /* 0x000fc80008011404 */
[----:B------:R-:W-:-:S04]  /*1130*/  ULEA.HI UR5, UR5, UR4, URZ, 0x7 ;  /* 0x0000000405057291 */ /* 0x000fc8000f8f383f */
[----:B------:R-:W-:-:S12]  /*1140*/  USHF.R.S32.HI UR43, URZ, 0x7, UR5 ;  /* 0x000000073f2b7899 */ /* 0x000fd80008011405 */
.L_x_540:
[----:B------:R-:W4:Y:S01]  /*1150*/  S2R R0, SR_TID.X ;  /* 0x0000000000007919 */ /* 0x000f220000002100 */
[----:B0-----:R-:W0:Y:S01]  /*1160*/  S2UR UR6, SR_CgaCtaId ;  /* 0x00000000000679c3 */ /* 0x001e220000008800 */
[----:B------:R-:W-:Y:S02]  /*1170*/  UMOV UR46, 0x400 ;  /* 0x00000400002e7882 */ /* 0x000fe40000000000 */
[----:B0-----:R-:W-:Y:S01]  /*1180*/  ULEA UR46, UR6, UR46, 0x18 ;  /* 0x0000002e062e7291 */ /* 0x001fe2000f8ec03f */
[----:B----4-:R-:W-:-:S04]  /*1190*/  LOP3.LUT R0, R0, 0x80, RZ, 0xc0, !PT ;  /* 0x0000008000007812 */ /* 0x010fc800078ec0ff */
[----:B------:R-:W-:-:S06]  /*11a0*/  SHF.R.U32.HI R0, RZ, 0x7, R0 ;  /* 0x00000007ff007819 */ /* 0x000fcc0000011600 */
[----:B------:R-:W0:Y:S02]  /*11b0*/  SHFL.IDX PT, R0, R0, RZ, 0x1f ;  /* 0x00001fff00007589 */ /* 0x000e2400000e0000 */
[----:B0-----:R-:W-:-:S13]  /*11c0*/  R2UR UR4, R0 ;  /* 0x00000000000472ca */ /* 0x001fda00000e0000 */
[----:B------:R-:W-:-:S04]  /*11d0*/  ULEA.HI UR5, UR4, UR4, URZ, 0x1 ;  /* 0x0000000404057291 */ /* 0x000fc8000f8f083f */
[----:B------:R-:W-:-:S04]  /*11e0*/  ULOP3.LUT UR5, UR5, 0x7fffe, URZ, 0xc0, !UPT ;  /* 0x0007fffe05057892 */ /* 0x000fc8000f8ec03f */
[----:B------:R-:W-:-:S03]  /*11f0*/  UIADD3 UR5, UR4, -UR5, URZ ;  /* 0x8000000504057290 */ /* 0x000fc6000fffe03f */
[----:B------:R-:W-:Y:S01]  /*1200*/  ULDC UR4, c[0x0][0x28c] ;  /* 0x0000a30000047ab9 */ /* 0x000fe20000000800 */
[----:B------:R-:W-:Y:S01]  /*1210*/  ULEA UR5, UR5, UR46, 0xd ;  /* 0x0000002e05057291 */ /* 0x000fe2000f8e683f */
[----:B------:R-:W-:-:S03]  /*1220*/  ISETP.LT.AND P0, PT, RZ, UR4, PT ;  /* 0x00000004ff007c0c */ /* 0x000fc6000bf01270 */
[----:B------:R-:W-:-:S04]  /*1230*/  UIADD3 UR5, UR5, 0x180, URZ ;  /* 0x0000018005057890 */ /* 0x000fc8000fffe03f */
[----:B------:R-:W-:-:S04]  /*1240*/  USHF.R.U32.HI UR5, URZ, 0x4, UR5 ;  /* 0x000000043f057899 */ /* 0x000fc80008011605 */
[----:B------:R-:W-:Y:S02]  /*1250*/  ULOP3.LUT UR47, UR5, 0x3fff, URZ, 0xc0, !UPT ;  /* 0x00003fff052f7892 */ /* 0x000fe4000f8ec03f */
[----:B-1-3--:R-:W-:Y:S10]  /*1260*/  @P0 BRA `(.L_x_13) ;  /* 0x0000000000400947 */ /* 0x00aff40003800000 */
[----:B------:R-:W-:Y:S01]  /*1270*/  MOV R0, 0x0 ;  /* 0x0000000000007802 */ /* 0x000fe20000000f00 */
[----:B------:R-:W-:Y:S01]  /*1280*/  ULDC.64 UR4, c[0x4][0x68] ;  /* 0x01001a0000047ab9 */ /* 0x000fe20000000a00 */
[----:B------:R-:W-:Y:S01]  /*1290*/  ULDC.64 UR6, c[0x4][0x8] ;  /* 0x0100020000067ab9 */ /* 0x000fe20000000a00 */
[----:B--2---:R-:W-:Y:S01]  /*12a0*/  IMAD.U32 R4, RZ, RZ, UR4 ;  /* 0x00000004ff047e24 */ /* 0x004fe2000f8e00ff */
[----:B------:R0:W2:Y:S01]  /*12b0*/  LDC.64 R14, c[0x4][R0] ;  /* 0x01000000000e7b82 */ /* 0x0000a20000000a00 */
[----:B------:R-:W-:Y:S01]  /*12c0*/  MOV R5, UR5 ;  /* 0x0000000500057c02 */ /* 0x000fe20008000f00 */
[----:B------:R-:W-:Y:S01]  /*12d0*/  ULDC.64 UR4, c[0x4][0x70] ;  /* 0x01001c0000047ab9 */ /* 0x000fe20000000a00 */
[----:B------:R-:W-:Y:S01]  /*12e0*/  IMAD.U32 R10, RZ, RZ, UR6 ;  /* 0x00000006ff0a7e24 */ /* 0x000fe2000f8e00ff */
[----:B------:R-:W-:Y:S01]  /*12f0*/  MOV R11, UR7 ;  /* 0x00000007000b7c02 */ /* 0x000fe20008000f00 */
[----:B------:R-:W-:Y:S02]  /*1300*/  IMAD.U32 R6, RZ, RZ, UR4 ;  /* 0x00000004ff067e24 */ /* 0x000fe4000f8e00ff */
[----:B------:R-:W-:-:S02]  /*1310*/  IMAD.U32 R7, RZ, RZ, UR5 ;  /* 0x00000005ff077e24 */ /* 0x000fc4000f8e00ff */
[----:B------:R-:W-:Y:S02]  /*1320*/  IMAD.MOV.U32 R8, RZ, RZ, 0x1e1 ;  /* 0x000001e1ff087424 */ /* 0x000fe400078e00ff */
[----:B------:R-:W-:Y:S02]  /*1330*/  IMAD.MOV.U32 R12, RZ, RZ, 0x1 ;  /* 0x00000001ff0c7424 */ /* 0x000fe400078e00ff */
[----:B0-----:R-:W-:-:S07]  /*1340*/  IMAD.MOV.U32 R13, RZ, RZ, RZ ;  /* 0x000000ffff0d7224 */ /* 0x001fce00078e00ff */
[----:B------:R-:W-:-:S07]  /*1350*/  LEPC R20, `(.L_x_13) ;  /* 0x000000001014794e */ /* 0x000fce0000000000 */
[----:B-123-5:R-:W-:Y:S05]  /*1360*/  CALL.ABS.NOINC R14 ;  /* 0x000000000e007343 */ /* 0x02efea0003c00000 */
.L_x_13:
[----:B------:R-:W-:-:S06]  /*1370*/  ULOP3.LUT UR4, UR38, 0x1, URZ, 0xfc, !UPT ;  /* 0x0000000126047892 */ /* 0x000fcc000f8efc3f */
[----:B------:R-:W-:-:S04]  /*1380*/  MOV R0, UR4 ;  /* 0x0000000400007c02 */ /* 0x000fc80008000f00 */
[----:B------:R-:W-:-:S13]  /*1390*/  ISETP.NE.AND P0, PT, R0, 0x3, PT ;  /* 0x000000030000780c */ /* 0x000fda0003f05270 */
[----:B------:R-:W-:Y:S05]  /*13a0*/  @!P0 BRA `(.L_x_14) ;  /* 0x0000000000048947 */ /* 0x000fea0003800000 */
[----:B------:R-:W-:Y:S01]  /*13b0*/  BPT.TRAP 0x1 ;  /* 0x000000040000795c */ /* 0x000fe20000300000 */
.L_x_14:
[----:B-1----:R-:W-:Y:S02]  /*13c0*/  IMAD.U32 R3, RZ, RZ, UR37 ;  /* 0x00000025ff037e24 */ /* 0x002fe4000f8e00ff */
[----:B------:R-:W-:-:S03]  /*13d0*/  IMAD.U32 R0, RZ, RZ, UR36 ;  /* 0x00000024ff007e24 */ /* 0x000fc6000f8e00ff */
[----:B------:R-:W-:Y:S02]  /*13e0*/  LEA R3, R3, UR46, 0x3 ;  /* 0x0000002e03037c11 */ /* 0x000fe4000f8e18ff */
[----:B------:R-:W-:-:S04]  /*13f0*/  SHF.L.U32 R0, R0, 0x1f, RZ ;  /* 0x0000001f00007819 */ /* 0x000fc800000006ff */
[----:B------:R0:W1:Y:S01]  /*1400*/  SYNCS.PHASECHK.TRANS64.TRYWAIT P1, [R3+URZ], R0 ;  /* 0x00000000030075a7 */ /* 0x000062000802017f */
[----:B------:R-:W-:Y:S05]  /*1410*/  @!P0 BRA `(.L_x_15) ;  /* 0x0000000000048947 */ /* 0x000fea0003800000 */
[----:B------:R-:W-:Y:S01]  /*1420*/  BPT.TRAP 0x1 ;  /* 0x000000040000795c */ /* 0x000fe20000300000 */
.L_x_15:
[----:B-1----:R-:W-:Y:S05]  /*1430*/  @P1 BRA `(.L_x_16) ;  /* 0x0000000000081947 */ /* 0x002fea0003800000 */
[----:B------:R-:W1:Y:S02]  /*1440*/  SYNCS.PHASECHK.TRANS64.TRYWAIT P1, [R3+URZ], R0 ;  /* 0x00000000030075a7 */ /* 0x000e64000802017f */
[----:B-1----:R-:W-:Y:S05]  /*1450*/  @!P1 BRA `(.L_x_17) ;  /* 0x00000224001c9947 */ /* 0x002fea0003800000 */
.L_x_16:
[----:B------:R-:W-:-:S04]  /*1460*/  UISETP.LT.AND UP0, UPT, UR43, 0x1, UPT ;  /* 0x000000012b00788c */ /* 0x000fc8000bf01270 */
[----:B------:R-:W-:-:S04]  /*1470*/  USEL UR4, UR43, 0x1, UP0 ;  /* 0x000000012b047887 */ /* 0x000fc80008000000 */
[----:B------:R-:W-:-:S06]  /*1480*/  UIADD3 UR4, UR43, -UR4, URZ ;  /* 0x800000042b047290 */ /* 0x000fcc000fffe03f */
[----:B01----:R-:W-:Y:S01]  /*1490*/  IMAD.U32 R0, RZ, RZ, UR4 ;  /* 0x00000004ff007e24 */ /* 0x003fe2000f8e00ff */
[----:B------:R-:W-:Y:S05]  /*14a0*/  WARPSYNC.ALL ;  /* 0x0000000000007948 */ /* 0x000fea0003800000 */
[----:B------:R-:W-:Y:S01]  /*14b0*/  ISETP.GE.AND P1, PT, R0, 0x1, PT ;  /* 0x000000010000780c */ /* 0x000fe20003f26270 */
[----:B------:R-:W-:Y:S01]  /*14c0*/  UIADD3 UR46, UR46, 0x60180, URZ ;  /* 0x000601802e2e7890 */ /* 0x000fe2000fffe03f */
[----:B------:R-:W-:Y:S01]  /*14d0*/  WARPGROUP.ARRIVE ;  /* 0x00000000000079c5 */ /* 0x000fe20000000000 */
[----:B------:R-:W-:Y:S01]  /*14e0*/  ULOP3.LUT UR4, UR47, 0x10000, URZ, 0xfc, !UPT ;  /* 0x000100002f047892 */ /* 0x000fe2000f8efc3f */
[----:B-----5:R-:W-:Y:S01]  /*14f0*/  STL [R1+0x2c4], R16 ;  /* 0x0002c41001007387 */ /* 0x020fe20000100800 */
[----:B------:R-:W-:-:S02]  /*1500*/  USHF.R.U32.HI UR46, URZ, 0x4, UR46 ;  /* 0x000000043f2e7899 */ /* 0x000fc4000801162e */
[----:B------:R-:W-:Y:S01]  /*1510*/  ULEA UR8, UR37, UR4, 0xc ;  /* 0x0000000425087291 */ /* 0x000fe2000f8e603f */
[----:B------:R0:W-:Y:S01]  /*1520*/  STL [R1+0x2c0], R2 ;  /* 0x0002c00201007387 */ /* 0x0001e20000100800 */
[----:B------:R-:W-:Y:S01]  /*1530*/  ULOP3.LUT UR5, UR46, 0x3fff, URZ, 0xc0, !UPT ;  /* 0x00003fff2e057892 */ /* 0x000fe2000f8ec03f */
[----:B------:R-:W-:Y:S01]  /*1540*/  UMOV UR9, 0x40000040 ;  /* 0x4000004000097882 */ /* 0x000fe20000000000 */
[----:B------:R-:W-:Y:S02]  /*1550*/  UMOV UR11, 0x40000040 ;  /* 0x40000040000b7882 */ /* 0x000fe40000000000 */
[----:B------:R-:W-:Y:S01]  /*1560*/  ULOP3.LUT UR5, UR5, 0x10000, URZ, 0xfc, !UPT ;  /* 0x0001000005057892 */ /* 0x000fe2000f8efc3f */
[----:B------:R1:W-:Y:S01]  /*1570*/  STL [R1+0x2bc], R0 ;  /* 0x0002bc0001007387 */ /* 0x0003e20000100800 */
[----:B------:R-:W-:Y:S02]  /*1580*/  UIADD3 UR12, UR8, 0x400, URZ ;  /* 0x00000400080c7890 */ /* 0x000fe4000fffe03f */
[----:B------:R-:W-:Y:S01]  /*1590*/  ULEA UR6, UR37, UR5, 0xc ;  /* 0x0000000525067291 */ /* 0x000fe2000f8e603f */
[----:B------:R-:W-:Y:S01]  /*15a0*/  UMOV UR15, UR11 ;  /* 0x0000000b000f7c82 */ /* 0x000fe20008000000 */
[----:B------:R-:W-:-:S05]  /*15b0*/  UMOV UR13, 0x40000040 ;  /* 0x40000040000d7882 */ /* 0x000fca0000000000 */
[----:B------:R-:W-:Y:S02]  /*15c0*/  UMOV UR10, UR6 ;  /* 0x00000006000a7c82 */ /* 0x000fe40008000000 */
[----:B------:R-:W-:Y:S01]  /*15d0*/  HGMMA.64x256x16.F32.BF16 R24, gdesc[UR8], RZ, !UPT, gsb0 ;  /* 0x03e00000081879f0 */ /* 0x000fe2000c0018ff */
[----:B------:R-:W-:Y:S02]  /*15e0*/  UMOV UR14, UR10 ;  /* 0x0000000a000e7c82 */ /* 0x000fe40008000000 */
[----:B------:R-:W-:Y:S02]  /*15f0*/  WARPGROUP.DEPBAR.LE gsb0, 0x0 ;  /* 0x00008000000079c5 */ /* 0x000fe40000010000 */
[----:B------:R-:W-:Y:S01]  /*1600*/  STL.64 [R1], R24 ;  /* 0x0000001801007387 */ /* 0x000fe20000100a00 */
[----:B------:R-:W-:Y:S01]  /*1610*/  MOV R235, R46 ;  /* 0x0000002e00eb7202 */ /* 0x000fe20000000f00 */
[----:B------:R-:W-:Y:S01]  /*1620*/  IMAD.MOV.U32 R234, RZ, RZ, R47 ;  /* 0x000000ffffea7224 */ /* 0x000fe200078e002f */
[----:B------:R-:W-:Y:S01]  /*1630*/  MOV R231, R50 ;  /* 0x0000003200e77202 */ /* 0x000fe20000000f00 */
[----:B------:R-:W-:Y:S01]  /*1640*/  STL.64 [R1+0x8], R26 ;  /* 0x0000081a01007387 */ /* 0x000fe20000100a00 */
[----:B------:R-:W-:Y:S01]  /*1650*/  IMAD.MOV.U32 R233, RZ, RZ, R48 ;  /* 0x000000ffffe97224 */ /* 0x000fe200078e0030 */
[----:B------:R-:W-:Y:S01]  /*1660*/  MOV R227, R54 ;  /* 0x0000003600e37202 */ /* 0x000fe20000000f00 */
[----:B------:R-:W-:Y:S01]  /*1670*/  IMAD.MOV.U32 R232, RZ, RZ, R49 ;  /* 0x000000ffffe87224 */ /* 0x000fe200078e0031 */
        /* <DEDUP_REMOVED lines=62> */
[----:B0-----:R-:W-:Y:S01]  /*1a60*/  MOV R2, R150 ;  /* 0x0000009600027202 */ /* 0x001fe20000000f00 */
[----:B------:R-:W-:Y:S01]  /*1a70*/  IMAD.MOV.U32 R176, RZ, RZ, R92 ;  /* 0x000000ffffb07224 */ /* 0x000fe200078e005c */
[----:B------:R0:W-:Y:S01]  /*1a80*/  STL.64 [R1+0x50], R44 ;  /* 0x0000502c01007387 */ /* 0x0001e20000100a00 */
[----:B------:R-:W-:-:S02]  /*1a90*/  IMAD.MOV.U32 R177, RZ, RZ, R93 ;  /* 0x000000ffffb17224 */ /* 0x000fc400078e005d */
[----:B------:R-:W-:Y:S01]  /*1aa0*/  IMAD.MOV.U32 R179, RZ, RZ, R95 ;  /* 0x000000ffffb37224 */ /* 0x000fe200078e005f */
[----:B------:R-:W-:Y:S01]  /*1ab0*/  STL [R1+0xae8], R160 ;  /* 0x000ae8a001007387 */ /* 0x000fe20000100800 */
[----:B------:R-:W-:Y:S02]  /*1ac0*/  IMAD.MOV.U32 R180, RZ, RZ, R96 ;  /* 0x000000ffffb47224 */ /* 0x000fe400078e0060 */
[----:B------:R-:W-:Y:S02]  /*1ad0*/  IMAD.MOV.U32 R181, RZ, RZ, R97 ;  /* 0x000000ffffb57224 */ /* 0x000fe400078e0061 */
[----:B------:R-:W-:Y:S02]  /*1ae0*/  IMAD.MOV.U32 R183, RZ, RZ, R99 ;  /* 0x000000ffffb77224 */ /* 0x000fe400078e0063 */
[----:B------:R-:W-:Y:S02]  /*1af0*/  IMAD.MOV.U32 R184, RZ, RZ, R100 ;  /* 0x000000ffffb87224 */ /* 0x000fe400078e0064 */
[----:B------:R-:W-:-:S02]  /*1b00*/  IMAD.MOV.U32 R185, RZ, RZ, R101 ;  /* 0x000000ffffb97224 */ /* 0x000fc400078e0065 */
[----:B------:R-:W-:Y:S02]  /*1b10*/  IMAD.MOV.U32 R187, RZ, RZ, R103 ;  /* 0x000000ffffbb7224 */ /* 0x000fe400078e0067 */
        /* <DEDUP_REMOVED lines=23> */
[----:B---3--:R-:W-:Y:S02]  /*1c90*/  IMAD.MOV.U32 R17, RZ, RZ, R135 ;  /* 0x000000ffff117224 */ /* 0x008fe400078e0087 */
        /* <DEDUP_REMOVED lines=8> */
[----:B--2---:R-:W-:Y:S02]  /*1d20*/  IMAD.MOV.U32 R5, RZ, RZ, R147 ;  /* 0x000000ffff057224 */ /* 0x004fe400078e0093 */
[----:B------:R-:W-:Y:S02]  /*1d30*/  IMAD.MOV.U32 R4, RZ, RZ, R148 ;  /* 0x000000ffff047224 */ /* 0x000fe400078e0094 */
[----:B------:R-:W-:-:S02]  /*1d40*/  IMAD.MOV.U32 R3, RZ, RZ, R149 ;  /* 0x000000ffff037224 */ /* 0x000fc400078e0095 */
[----:B-1----:R-:W-:Y:S02]  /*1d50*/  IMAD.MOV.U32 R0, RZ, RZ, R151 ;  /* 0x000000ffff007224 */ /* 0x002fe400078e0097 */
[----:B0-----:R-:W-:-:S06]  /*1d60*/  WARPGROUP.ARRIVE ;  /* 0x00000000000079c5 */ /* 0x001fcc0000000000 */
[----:B------:R-:W-:Y:S03]  /*1d70*/  HGMMA.64x256x16.F32.BF16 R24, gdesc[UR12], RZ, !UPT, gsb0 ;  /* 0x03e000000c1879f0 */ /* 0x000fe6000c0018ff */
[----:B------:R-:W-:Y:S02]  /*1d80*/  WARPGROUP.DEPBAR.LE gsb0, 0x0 ;  /* 0x00008000000079c5 */ /* 0x000fe40000010000 */
[----:B------:R-:W-:Y:S04]  /*1d90*/  STL.64 [R1+0xae0], R150 ;  /* 0x000ae09601007387 */ /* 0x000fe80000100a00 */
        /* <DEDUP_REMOVED lines=20> */
[----:B------:R0:W-:Y:S04]  /*1ee0*/  STL.64 [R1+0xa38], R108 ;  /* 0x000a386c01007387 */ /* 0x0001e80000100a00 */
[----:B0-----:R-:W2:Y:S04]  /*1ef0*/  LDL.LU R108, [R1] ;  /* 0x00000000016c7983 */ /* 0x001ea80000300800 */
[----:B------:R-:W2:Y:S04]  /*1f00*/  LDL.LU R109, [R1+0x4] ;  /* 0x00000400016d7983 */ /* 0x000ea80000300800 */
        /* <DEDUP_REMOVED lines=19> */
[----:B------:R-:W2:Y:S01]  /*2040*/  LDL.LU R129, [R1+0x54] ;  /* 0x0000540001817983 */ /* 0x000ea20000300800 */
        /* <DEDUP_REMOVED lines=21> */
[----:B------:R-:W-:Y:S01]  /*21a0*/  UIADD3 UR12, UR8, 0x2, URZ ;  /* 0x00000002080c7890 */ /* 0x000fe2000fffe03f */
[----:B------:R-:W-:Y:S01]  /*21b0*/  IMAD.MOV.U32 R145, RZ, RZ, R220 ;  /* 0x000000ffff917224 */ /* 0x000fe200078e00dc */
[----:B------:R-:W-:Y:S01]  /*21c0*/  MOV R220, R16 ;  /* 0x0000001000dc7202 */ /* 0x000fe20000000f00 */
[----:B------:R-:W-:Y:S01]  /*21d0*/  IMAD.MOV.U32 R146, RZ, RZ, R219 ;  /* 0x000000ffff927224 */ /* 0x000fe200078e00db */
[----:B------:R-:W-:Y:S01]  /*21e0*/  UIADD3 UR14, UR6, 0x2, URZ ;  /* 0x00000002060e7890 */ /* 0x000fe2000fffe03f */
[----:B------:R-:W-:Y:S01]  /*21f0*/  IMAD.MOV.U32 R147, RZ, RZ, R218 ;  /* 0x000000ffff937224 */ /* 0x000fe200078e00da */
[----:B------:R-:W-:Y:S01]  /*2200*/  UMOV UR13, 0x40000040 ;  /* 0x40000040000d7882 */ /* 0x000fe20000000000 */
[----:B------:R-:W-:Y:S01]  /*2210*/  IMAD.MOV.U32 R149, RZ, RZ, R216 ;  /* 0x000000ffff957224 */ /* 0x000fe200078e00d8 */
[----:B------:R-:W-:Y:S01]  /*2220*/  MOV R216, R20 ;  /* 0x0000001400d87202 */ /* 0x000fe20000000f00 */
[----:B------:R-:W-:Y:S01]  /*2230*/  IMAD.MOV.U32 R150, RZ, RZ, R215 ;  /* 0x000000ffff967224 */ /* 0x000fe200078e00d7 */
[----:B------:R-:W-:Y:S01]  /*2240*/  UMOV UR15, 0x40000040 ;  /* 0x40000040000f7882 */ /* 0x000fe20000000000 */
        /* <DEDUP_REMOVED lines=17> */
[----:B------:R-:W-:-:S06]  /*2360*/  IMAD.MOV.U32 R235, RZ, RZ, R0 ;  /* 0x000000ffffeb7224 */ /* 0x000fcc00078e0000 */
[----:B--2---:R-:W-:-:S06]  /*2370*/  WARPGROUP.ARRIVE ;  /* 0x00000000000079c5 */ /* 0x004fcc0000000000 */
[----:B------:R-:W-:Y:S03]  /*2380*/  HGMMA.64x256x16.F32.BF16 R108, gdesc[UR12], R108, gsb0 ;  /* 0x03e000000c6c79f0 */ /* 0x000fe6000800186c */
[----:B------:R-:W-:Y:S02]  /*2390*/  WARPGROUP.DEPBAR.LE gsb0, 0x0 ;  /* 0x00008000000079c5 */ /* 0x000fe40000010000 */
[----:B------:R-:W-:Y:S04]  /*23a0*/  STL.64 [R1], R108 ;  /* 0x0000006c01007387 */ /* 0x000fe80000100a00 */
        /* <DEDUP_REMOVED lines=63> */
[----:B0-----:R-:W2:Y:S04]  /*27a0*/  LDL.LU R160, [R1+0xae8] ;  /* 0x000ae80001a07983 */ /* 0x001ea80000300800 */
[----:B------:R-:W3:Y:S04]  /*27b0*/  LDL.LU.64 R150, [R1+0xae0] ;  /* 0x000ae00001967983 */ /* 0x000ee80000300a00 */
        /* <DEDUP_REMOVED lines=20> */
[----:B------:R-:W3:Y:S01]  /*2900*/  LDL.LU.64 R108, [R1+0xa38] ;  /* 0x000a3800016c7983 */ /* 0x000ee20000300a00 */
[----:B------:R-:W-:Y:S01]  /*2910*/  UIADD3 UR12, UR8, 0x402, URZ ;  /* 0x00000402080c7890 */ /* 0x000fe2000fffe03f */
[----:B------:R-:W-:Y:S01]  /*2920*/  UMOV UR13, 0x40000040 ;  /* 0x40000040000d7882 */ /* 0x000fe20000000000 */
[----:B---3--:R-:W-:-:S07]  /*2930*/  WARPGROUP.ARRIVE ;  /* 0x00000000000079c5 */ /* 0x008fce0000000000 */
[----:B------:R-:W-:Y:S03]  /*2940*/  HGMMA.64x256x16.F32.BF16 R24, gdesc[UR12], R24, gsb0 ;  /* 0x03e000000c1879f0 */ /* 0x000fe60008001818 */
        /* <DEDUP_REMOVED lines=65> */
[----:B0-----:R-:W3:Y:S04]  /*2d60*/  LDL.LU.64 R24, [R1] ;  /* 0x0000000001187983 */ /* 0x001ee80000300a00 */
        /* <DEDUP_REMOVED lines=63> */
[----:B------:R-:W-:-:S02]  /*3160*/  UIADD3 UR12, UR8, 0x4, URZ ;  /* 0x00000004080c7890 */ /* 0x000fc4000fffe03f */
[----:B------:R-:W-:Y:S01]  /*3170*/  UIADD3 UR14, UR6, 0x4, URZ ;  /* 0x00000004060e7890 */ /* 0x000fe2000fffe03f */
[----:B------:R-:W-:Y:S01]  /*3180*/  UMOV UR13, 0x40000040 ;  /* 0x40000040000d7882 */ /* 0x000fe20000000000 */
[----:B------:R-:W-:Y:S01]  /*3190*/  UMOV UR15, 0x40000040 ;  /* 0x40000040000f7882 */ /* 0x000fe20000000000 */
[----:B---3--:R-:W-:-:S06]  /*31a0*/  WARPGROUP.ARRIVE ;  /* 0x00000000000079c5 */ /* 0x008fcc0000000000 */
[----:B------:R-:W-:Y:S03]  /*31b0*/  HGMMA.64x256x16.F32.BF16 R24, gdesc[UR12], R24, gsb0 ;  /* 0x03e000000c1879f0 */ /* 0x000fe60008001818 */
[----:B------:R-:W-:Y:S02]  /*31c0*/  WARPGROUP.DEPBAR.LE gsb0, 0x0 ;  /* 0x00008000000079c5 */ /* 0x000fe40000010000 */
[----:B------:R-:W-:Y:S01]  /*31d0*/  STL.64 [R1], R24 ;  /* 0x0000001801007387 */ /* 0x000fe20000100a00 */
[----:B------:R-:W-:Y:S01]  /*31e0*/  IMAD.MOV.U32 R2, RZ, RZ, R150 ;  /* 0x000000ffff027224 */ /* 0x000fe200078e0096 */
[----:B------:R-:W-:Y:S01]  /*31f0*/  MOV R0, R151 ;  /* 0x0000009700007202 */ /* 0x000fe20000000f00 */
[----:B------:R-:W-:Y:S01]  /*3200*/  IMAD.MOV.U32 R3, RZ, RZ, R149 ;  /* 0x000000ffff037224 */ /* 0x000fe200078e0095 */
[----:B------:R-:W-:Y:S01]  /*3210*/  STL.64 [R1+0x8], R26 ;  /* 0x0000081a01007387 */ /* 0x000fe20000100a00 */
        /* <DEDUP_REMOVED lines=35> */
[----:B------:R0:W-:Y:S01]  /*3450*/  STL.64 [R1+0x50], R44 ;  /* 0x0000502c01007387 */ /* 0x0001e20000100a00 */
[----:B------:R-:W-:Y:S01]  /*3460*/  IMAD.MOV.U32 R207, RZ, RZ, R123 ;  /* 0x000000ffffcf7224 */ /* 0x000fe200078e007b */
[----:B------:R-:W-:Y:S01]  /*3470*/  MOV R202, R118 ;  /* 0x0000007600ca7202 */ /* 0x000fe20000000f00 */
[----:B------:R-:W-:Y:S01]  /*3480*/  IMAD.MOV.U32 R204, RZ, RZ, R120 ;  /* 0x000000ffffcc7224 */ /* 0x000fe200078e0078 */
[----:B------:R-:W3:Y:S01]  /*3490*/  LDL.LU.64 R150, [R1+0xa30] ;  /* 0x000a300001967983 */ /* 0x000ee20000300a00 */
        /* <DEDUP_REMOVED lines=96> */
[----:B------:R-:W-:-:S03]  /*3aa0*/  IMAD.MOV.U32 R234, RZ, RZ, R47 ;  /* 0x000000ffffea7224 */ /* 0x000fc600078e002f */
        /* <DEDUP_REMOVED lines=28> */
[----:B0-----:R-:W3:Y:S04]  /*3c70*/  LDL.LU.64 R44, [R1+0x888] ;  /* 0x00088800012c7983 */ /* 0x001ee80000300a00 */
        /* <DEDUP_REMOVED lines=11> */
[----:B------:R-:W-:-:S02]  /*3d30*/  UMOV UR13, 0x40000040 ;  /* 0x40000040000d7882 */ /* 0x000fc40000000000 */
[----:B--2---:R-:W-:Y:S01]  /*3d40*/  STL [R1+0x830], R160 ;  /* 0x000830a001007387 */ /* 0x004fe20000100800 */
[----:B---3--:R-:W-:-:S06]  /*3d50*/  WARPGROUP.ARRIVE ;  /* 0x00000000000079c5 */ /* 0x008fcc0000000000 */
        /* <DEDUP_REMOVED lines=74> */
[----:B------:R-:W-:-:S02]  /*4200*/  IMAD.MOV.U32 R151, RZ, RZ, R214 ;  /* 0x000000ffff977224 */ /* 0x000fc400078e00d6 */
[----:B------:R-:W-:Y:S01]  /*4210*/  IMAD.MOV.U32 R160, RZ, RZ, R213 ;  /* 0x000000ffffa07224 */ /* 0x000fe200078e00d5 */
[----:B------:R-:W-:Y:S01]  /*4220*/  MOV R213, R23 ;  /* 0x0000001700d57202 */ /* 0x000fe20000000f00 */
        /* <DEDUP_REMOVED lines=14> */
[----:B------:R-:W-:Y:S01]  /*4310*/  IMAD.MOV.U32 R235, RZ, RZ, R0 ;  /* 0x000000ffffeb7224 */ /* 0x000fe200078e0000 */
[----:B------:R-:W-:Y:S02]  /*4320*/  UIADD3 UR12, UR8, 0x6, URZ ;  /* 0x00000006080c7890 */ /* 0x000fe4000fffe03f */
[----:B------:R-:W-:Y:S01]  /*4330*/  UIADD3 UR14, UR6, 0x6, URZ ;  /* 0x00000006060e7890 */ /* 0x000fe2000fffe03f */
[----:B------:R-:W-:Y:S01]  /*4340*/  UMOV UR13, 0x40000040 ;  /* 0x40000040000d7882 */ /* 0x000fe20000000000 */
[----:B------:R-:W-:Y:S01]  /*4350*/  UMOV UR15, 0x40000040 ;  /* 0x40000040000f7882 */ /* 0x000fe20000000000 */
        /* <DEDUP_REMOVED lines=236> */
[----:B------:R-:W-:Y:S01]  /*5220*/  STL.64 [R1+0x30], R36 ;  /* 0x0000302401007387 */ /* 0x000fe20000100a00 */
[----:B------:R-:W-:-:S03]  /*5230*/  IMAD.MOV.U32 R2, RZ, RZ, R150 ;  /* 0x000000ffff027224 */ /* 0x000fc600078e0096 */
[----:B------:R-:W-:Y:S01]  /*5240*/  STL.64 [R1+0x38], R38 ;  /* 0x0000382601007387 */ /* 0x000fe20000100a00 */
[----:B------:R-:W-:-:S03]  /*5250*/  IMAD.MOV.U32 R0, RZ, RZ, R151 ;  /* 0x000000ffff007224 */ /* 0x000fc600078e0097 */
[----:B------:R-:W-:Y:S01]  /*5260*/  STL.64 [R1+0x40], R40 ;  /* 0x0000402801007387 */ /* 0x000fe20000100a00 */
[----:B------:R-:W-:Y:S01]  /*5270*/  IMAD.MOV.U32 R4, RZ, RZ, R148 ;  /* 0x000000ffff047224 */ /* 0x000fe200078e0094 */
[----:B------:R-:W-:Y:S02]  /*5280*/  MOV R3, R149 ;  /* 0x0000009500037202 */ /* 0x000fe40000000f00 */
[----:B------:R-:W-:Y:S01]  /*5290*/  STL.64 [R1+0x48], R42 ;  /* 0x0000482a01007387 */ /* 0x000fe20000100a00 */
[----:B------:R-:W-:Y:S01]  /*52a0*/  MOV R6, R146 ;  /* 0x0000009200067202 */ /* 0x000fe20000000f00 */
[----:B------:R-:W-:Y:S02]  /*52b0*/  IMAD.MOV.U32 R5, RZ, RZ, R147 ;  /* 0x000000ffff057224 */ /* 0x000fe400078e0093 */
[----:B------:R0:W-:Y:S01]  /*52c0*/  STL.64 [R1+0x50], R44 ;  /* 0x0000502c01007387 */ /* 0x0001e20000100a00 */
[----:B------:R-:W-:-:S03]  /*52d0*/  IMAD.MOV.U32 R8, RZ, RZ, R144 ;  /* 0x000000ffff087224 */ /* 0x000fc600078e0090 */
[----:B------:R-:W3:Y:S01]  /*52e0*/  LDL.LU.64 R150, [R1+0x778] ;  /* 0x0007780001967983 */ /* 0x000ee20000300a00 */
[----:B------:R-:W-:Y:S01]  /*52f0*/  IMAD.MOV.U32 R7, RZ, RZ, R145 ;  /* 0x000000ffff077224 */ /* 0x000fe200078e0091 */
[----:B------:R-:W-:Y:S02]  /*5300*/  MOV R9, R143 ;  /* 0x0000008f00097202 */ /* 0x000fe40000000f00 */
[----:B------:R-:W3:Y:S01]  /*5310*/  LDL.LU.64 R148, [R1+0x770] ;  /* 0x0007700001947983 */ /* 0x000ee20000300a00 */
[----:B------:R-:W-:Y:S01]  /*5320*/  IMAD.MOV.U32 R10, RZ, RZ, R142 ;  /* 0x000000ffff0a7224 */ /* 0x000fe200078e008e */
[----:B------:R-:W-:Y:S02]  /*5330*/  MOV R12, R140 ;  /* 0x0000008c000c7202 */ /* 0x000fe40000000f00 */
[----:B------:R-:W3:Y:S01]  /*5340*/  LDL.LU.64 R146, [R1+0x768] ;  /* 0x0007680001927983 */ /* 0x000ee20000300a00 */
[----:B------:R-:W-:-:S03]  /*5350*/  IMAD.MOV.U32 R11, RZ, RZ, R141 ;  /* 0x000000ffff0b7224 */ /* 0x000fc600078e008d */
[----:B------:R-:W3:Y:S01]  /*5360*/  LDL.LU.64 R144, [R1+0x760] ;  /* 0x0007600001907983 */ /* 0x000ee20000300a00 */
[----:B------:R-:W-:Y:S01]  /*5370*/  IMAD.MOV.U32 R14, RZ, RZ, R138 ;  /* 0x000000ffff0e7224 */ /* 0x000fe200078e008a */
[----:B------:R-:W-:Y:S01]  /*5380*/  MOV R15, R137 ;  /* 0x00000089000f7202 */ /* 0x000fe20000000f00 */
[----:B------:R-:W-:Y:S01]  /*5390*/  IMAD.MOV.U32 R13, RZ, RZ, R139 ;  /* 0x000000ffff0d7224 */ /* 0x000fe200078e008b */
        /* <DEDUP_REMOVED lines=488> */
[----:B------:R-:W-:-:S03]  /*7220*/  MOV R4, R150 ;  /* 0x0000009600047202 */ /* 0x000fc60000000f00 */
[----:B------:R-:W-:Y:S01]  /*7230*/  STL.64 [R1+0x38], R38 ;  /* 0x0000382601007387 */ /* 0x000fe20000100a00 */
[----:B------:R-:W-:-:S03]  /*7240*/  IMAD.MOV.U32 R3, RZ, RZ, R151 ;  /* 0x000000ffff037224 */ /* 0x000fc600078e0097 */
[----:B------:R-:W-:Y:S01]  /*7250*/  STL.64 [R1+0x40], R40 ;  /* 0x0000402801007387 */ /* 0x000fe20000100a00 */
[----:B------:R-:W-:-:S03]  /*7260*/  IMAD.MOV.U32 R6, RZ, RZ, R148 ;  /* 0x000000ffff067224 */ /* 0x000fc600078e0094 */
[----:B------:R-:W-:Y:S01]  /*7270*/  STL.64 [R1+0x48], R42 ;  /* 0x0000482a01007387 */ /* 0x000fe20000100a00 */
[----:B------:R-:W-:Y:S01]  /*7280*/  IMAD.MOV.U32 R5, RZ, RZ, R149 ;  /* 0x000000ffff057224 */ /* 0x000fe200078e0095 */
[----:B------:R-:W-:Y:S02]  /*7290*/  MOV R7, R147 ;  /* 0x0000009300077202 */ /* 0x000fe40000000f00 */
[----:B------:R0:W-:Y:S01]  /*72a0*/  STL.64 [R1+0x50], R44 ;  /* 0x0000502c01007387 */ /* 0x0001e20000100a00 */
        /* <DEDUP_REMOVED lines=149> */
[----:B------:R-:W-:Y:S02]  /*7c00*/  IMAD.MOV.U32 R16, RZ, RZ, R46 ;  /* 0x000000ffff107224 */ /* 0x000fe400078e002e */
[----:B------:R-:W-:Y:S01]  /*7c10*/  IMAD.MOV.U32 R2, RZ, RZ, R47 ;  /* 0x000000ffff027224 */ /* 0x000fe200078e002f */
        /* <DEDUP_REMOVED lines=95> */
[----:B------:R-:W-:Y:S01]  /*8210*/  UIADD3 UR14, UR6, 0x806, URZ ;  /* 0x00000806060e7890 */ /* 0x000fe2000fffe03f */
[----:B------:R-:W-:Y:S01]  /*8220*/  IMAD.MOV.U32 R217, RZ, RZ, R22 ;  /* 0x000000ffffd97224 */ /* 0x000fe200078e0016 */
[----:B------:R-:W-:Y:S01]  /*8230*/  UMOV UR13, 0x40000040 ;  /* 0x40000040000d7882 */ /* 0x000fe20000000000 */
[----:B------:R-:W-:Y:S01]  /*8240*/  IMAD.MOV.U32 R219, RZ, RZ, R20 ;  /* 0x000000ffffdb7224 */ /* 0x000fe200078e0014 */
[----:B------:R-:W-:Y:S01]  /*8250*/  UMOV UR15, 0x40000040 ;  /* 0x40000040000f7882 */ /* 0x000fe20000000000 */
[----:B------:R-:W-:Y:S01]  /*8260*/  IMAD.MOV.U32 R220, RZ, RZ, R19 ;  /* 0x000000ffffdc7224 */ /* 0x000fe200078e0013 */
[----:B------:R0:W5:Y:S01]  /*8270*/  LDL.LU R16, [R1+0x2c4] ;  /* 0x0002c40001107983 */ /* 0x0001620000300800 */
[----:B------:R-:W-:-:S02]  /*8280*/  IMAD.MOV.U32 R222, RZ, RZ, R17 ;  /* 0x000000ffffde7224 */ /* 0x000fc400078e0011 */
[----:B------:R-:W-:Y:S01]  /*8290*/  IMAD.MOV.U32 R223, RZ, RZ, R15 ;  /* 0x000000ffffdf7224 */ /* 0x000fe200078e000f */
[----:B------:R0:W5:Y:S01]  /*82a0*/  LDL.LU R2, [R1+0x2c0] ;  /* 0x0002c00001027983 */ /* 0x0001620000300800 */
[----:B------:R-:W-:Y:S02]  /*82b0*/  IMAD.MOV.U32 R225, RZ, RZ, R13 ;  /* 0x000000ffffe17224 */ /* 0x000fe400078e000d */
[----:B------:R-:W-:Y:S01]  /*82c0*/  IMAD.MOV.U32 R226, RZ, RZ, R12 ;  /* 0x000000ffffe27224 */ /* 0x000fe200078e000c */
[----:B------:R0:W5:Y:S01]  /*82d0*/  LDL.LU R0, [R1+0x2bc] ;  /* 0x0002bc0001007983 */ /* 0x0001620000300800 */
[----:B------:R-:W-:Y:S02]  /*82e0*/  IMAD.MOV.U32 R228, RZ, RZ, R10 ;  /* 0x000000ffffe47224 */ /* 0x000fe400078e000a */
[----:B------:R-:W-:Y:S02]  /*82f0*/  IMAD.MOV.U32 R229, RZ, RZ, R9 ;  /* 0x000000ffffe57224 */ /* 0x000fe400078e0009 */
[----:B------:R-:W-:-:S02]  /*8300*/  IMAD.MOV.U32 R231, RZ, RZ, R7 ;  /* 0x000000ffffe77224 */ /* 0x000fc400078e0007 */
        /* <DEDUP_REMOVED lines=70> */
[----:B-1----:R0:W5:Y:S04]  /*8770*/  LDL.LU R160, [R1+0x2b8] ;  /* 0x0002b80001a07983 */ /* 0x0021680000300800 */
[----:B------:R-:W2:Y:S04]  /*8780*/  LDL.LU.64 R150, [R1+0x2b0] ;  /* 0x0002b00001967983 */ /* 0x000ea80000300a00 */
        /* <DEDUP_REMOVED lines=20> */
[----:B------:R-:W2:Y:S01]  /*88d0*/  LDL.LU.64 R108, [R1+0x208] ;  /* 0x00020800016c7983 */ /* 0x000ea20000300a00 */
[----:B------:R-:W-:Y:S01]  /*88e0*/  UIADD3 UR12, UR8, 0xc06, URZ ;  /* 0x00000c06080c7890 */ /* 0x000fe2000fffe03f */
[----:B------:R-:W-:Y:S01]  /*88f0*/  UMOV UR13, 0x40000040 ;  /* 0x40000040000d7882 */ /* 0x000fe20000000000 */
[----:B--2---:R-:W-:-:S07]  /*8900*/  WARPGROUP.ARRIVE ;  /* 0x00000000000079c5 */ /* 0x004fce0000000000 */
[----:B------:R-:W-:Y:S03]  /*8910*/  HGMMA.64x256x16.F32.BF16 R24, gdesc[UR12], R24, gsb0 ;  /* 0x03e000000c1879f0 */ /* 0x000fe60008001818 */
[----:B------:R-:W-:Y:S02]  /*8920*/  WARPGROUP.DEPBAR.LE gsb0, 0x0 ;  /* 0x00008000000079c5 */ /* 0x000fe40000010000 */
[----:B0-----:R-:W-:Y:S05]  /*8930*/  @!P1 BRA `(.L_x_18) ;  /* 0x0000008000a89947 */ /* 0x001fea0003800000 */
[----:B------:R-:W-:Y:S02]  /*8940*/  UIADD3 UR6, UR37, 0x1, URZ ;  /* 0x0000000125067890 */ /* 0x000fe4000fffe03f */
[----:B------:R-:W-:Y:S02]  /*8950*/  UMOV UR7, UR37 ;  /* 0x0000002500077c82 */ /* 0x000fe40008000000 */
[----:B------:R-:W-:-:S04]  /*8960*/  UISETP.NE.AND UP0, UPT, UR6, 0x6, UPT ;  /* 0x000000060600788c */ /* 0x000fc8000bf05270 */
[----:B------:R-:W-:Y:S02]  /*8970*/  USEL UR9, URZ, 0x1, UP0 ;  /* 0x000000013f097887 */ /* 0x000fe40008000000 */
[----:B------:R-:W-:Y:S02]  /*8980*/  USEL UR6, UR6, URZ, UP0 ;  /* 0x0000003f06067287 */ /* 0x000fe40008000000 */
[----:B------:R-:W-:-:S12]  /*8990*/  ULOP3.LUT UR9, UR36, UR9, URZ, 0x3c, !UPT ;  /* 0x0000000924097292 */ /* 0x000fd8000f8e3c3f */
.L_x_25:
[----:B------:R-:W-:Y:S05]  /*89a0*/  @!P0 BRA `(.L_x_19) ;  /* 0x0000000000048947 */ /* 0x000fea0003800000 */
[----:B------:R-:W-:Y:S01]  /*89b0*/  BPT.TRAP 0x1 ;  /* 0x000000040000795c */ /* 0x000fe20000300000 */
.L_x_19:
[----:B------:R-:W0:Y:S01]  /*89c0*/  S2UR UR10, SR_CgaCtaId ;  /* 0x00000000000a79c3 */ /* 0x000e220000008800 */
[----:B------:R-:W-:Y:S01]  /*89d0*/  UMOV UR8, 0x400 ;  /* 0x0000040000087882 */ /* 0x000fe20000000000 */
[----:B------:R-:W-:-:S04]  /*89e0*/  MOV R3, UR9 ;  /* 0x0000000900037c02 */ /* 0x000fc80008000f00 */
[----:B------:R-:W-:Y:S01]  /*89f0*/  SHF.L.U32 R3, R3, 0x1f, RZ ;  /* 0x0000001f03037819 */ /* 0x000fe200000006ff */
[----:B0-----:R-:W-:-:S04]  /*8a00*/  ULEA UR8, UR10, UR8, 0x18 ;  /* 0x000000080a087291 */ /* 0x001fc8000f8ec03f */
[----:B------:R-:W-:-:S09]  /*8a10*/  ULEA UR10, UR6, UR8, 0x3 ;  /* 0x00000008060a7291 */ /* 0x000fd2000f8e183f */
[----:B------:R0:W1:Y:S01]  /*8a20*/  SYNCS.PHASECHK.TRANS64.TRYWAIT P1, [UR10], R3 ;  /* 0x00000003ff0075a7 */ /* 0x000062000802014a */
[----:B------:R-:W-:Y:S05]  /*8a30*/  @!P0 BRA `(.L_x_20) ;  /* 0x0000000000048947 */ /* 0x000fea0003800000 */
[----:B------:R-:W-:Y:S01]  /*8a40*/  BPT.TRAP 0x1 ;  /* 0x000000040000795c */ /* 0x000fe20000300000 */
.L_x_20:
[----:B-1----:R-:W-:Y:S05]  /*8a50*/  @P1 BRA `(.L_x_21) ;  /* 0x0000000000081947 */ /* 0x002fea0003800000 */
[----:B------:R-:W1:Y:S02]  /*8a60*/  SYNCS.PHASECHK.TRANS64.TRYWAIT P1, [UR10], R3 ;  /* 0x00000003ff0075a7 */ /* 0x000e64000802014a */
[----:B-1----:R-:W-:Y:S05]  /*8a70*/  @!P1 BRA `(.L_x_22) ;  /* 0x000001ac00a89947 */ /* 0x002fea0003800000 */
.L_x_21:
        /* <DEDUP_REMOVED lines=64> */
[----:B--2---:R-:W2:Y:S04]  /*8e80*/  LDL.LU.64 R24, [R1] ;  /* 0x0000000001187983 */ /* 0x004ea80000300a00 */
        /* <DEDUP_REMOVED lines=63> */
[----:B------:R-:W-:-:S02]  /*9280*/  ULEA UR10, UR6, UR4, 0xc ;  /* 0x00000004060a7291 */ /* 0x000fc4000f8e603f */
[----:B------:R-:W-:Y:S01]  /*9290*/  ULEA UR11, UR6, UR5, 0xc ;  /* 0x00000005060b7291 */ /* 0x000fe2000f8e603f */
[----:B-----5:R-:W-:Y:S01]  /*92a0*/  STL [R1+0x2c4], R16 ;  /* 0x0002c41001007387 */ /* 0x020fe20000100800 */
[----:B------:R-:W-:Y:S01]  /*92b0*/  UMOV UR13, 0x40000040 ;  /* 0x40000040000d7882 */ /* 0x000fe20000000000 */
[----:B------:R-:W-:Y:S02]  /*92c0*/  UMOV UR15, 0x40000040 ;  /* 0x40000040000f7882 */ /* 0x000fe40000000000 */
[----:B------:R-:W-:Y:S01]  /*92d0*/  UMOV UR12, UR10 ;  /* 0x0000000a000c7c82 */ /* 0x000fe20008000000 */
[----:B------:R3:W-:Y:S01]  /*92e0*/  STL [R1+0x2c0], R2 ;  /* 0x0002c00201007387 */ /* 0x0007e20000100800 */
[----:B------:R-:W-:-:S03]  /*92f0*/  UMOV UR14, UR11 ;  /* 0x0000000b000e7c82 */ /* 0x000fc60008000000 */
[----:B------:R4:W-:Y:S01]  /*9300*/  STL [R1+0x2bc], R0 ;  /* 0x0002bc0001007387 */ /* 0x0009e20000100800 */
[----:B--2---:R-:W-:-:S06]  /*9310*/  WARPGROUP.ARRIVE ;  /* 0x00000000000079c5 */ /* 0x004fcc0000000000 */
[----:B------:R-:W-:Y:S03]  /*9320*/  HGMMA.64x256x16.F32.BF16 R24, gdesc[UR12], R24, gsb0 ;  /* 0x03e000000c1879f0 */ /* 0x000fe60008001818 */
[----:B------:R-:W-:Y:S02]  /*9330*/  WARPGROUP.DEPBAR.LE gsb0, 0x0 ;  /* 0x00008000000079c5 */ /* 0x000fe40000010000 */
[----:B------:R-:W-:Y:S01]  /*9340*/  STL.64 [R1], R24 ;  /* 0x0000001801007387 */ /* 0x000fe20000100a00 */
[----:B---3--:R-:W-:Y:S01]  /*9350*/  MOV R2, R150 ;  /* 0x0000009600027202 */ /* 0x008fe20000000f00 */
[----:B----4-:R-:W-:Y:S01]  /*9360*/  IMAD.MOV.U32 R0, RZ, RZ, R151 ;  /* 0x000000ffff007224 */ /* 0x010fe200078e0097 */
[----:B------:R-:W-:Y:S01]  /*9370*/  MOV R5, R147 ;  /* 0x0000009300057202 */ /* 0x000fe20000000f00 */
[----:B------:R-:W-:Y:S01]  /*9380*/  STL.64 [R1+0x8], R26 ;  /* 0x0000081a01007387 */ /* 0x000fe20000100a00 */
[----:B-1----:R-:W-:Y:S01]  /*9390*/  IMAD.MOV.U32 R4, RZ, RZ, R148 ;  /* 0x000000ffff047224 */ /* 0x002fe200078e0094 */
[----:B------:R-:W-:Y:S01]  /*93a0*/  MOV R8, R144 ;  /* 0x0000009000087202 */ /* 0x000fe20000000f00 */
[----:B0-----:R-:W-:Y:S01]  /*93b0*/  IMAD.MOV.U32 R3, RZ, RZ, R149 ;  /* 0x000000ffff037224 */ /* 0x001fe200078e0095 */
        /* <DEDUP_REMOVED lines=36> */
[----:B------:R-:W2:Y:S01]  /*9600*/  LDL.LU.64 R150, [R1+0xce8] ;  /* 0x000ce80001967983 */ /* 0x000ea20000300a00 */
        /* <DEDUP_REMOVED lines=92> */
[----:B------:R-:W-:-:S02]  /*9bd0*/  IMAD.MOV.U32 R231, RZ, RZ, R50 ;  /* 0x000000ffffe77224 */ /* 0x000fc400078e0032 */
[----:B------:R-:W-:Y:S01]  /*9be0*/  IMAD.MOV.U32 R232, RZ, RZ, R49 ;  /* 0x000000ffffe87224 */ /* 0x000fe200078e0031 */
[----:B------:R-:W2:Y:S01]  /*9bf0*/  LDL.LU.64 R102, [R1+0xc28] ;  /* 0x000c280001667983 */ /* 0x000ea20000300a00 */
[----:B------:R-:W-:Y:S02]  /*9c00*/  IMAD.MOV.U32 R235, RZ, RZ, R46 ;  /* 0x000000ffffeb7224 */ /* 0x000fe400078e002e */
[----:B------:R-:W-:Y:S01]  /*9c10*/  IMAD.MOV.U32 R234, RZ, RZ, R47 ;  /* 0x000000ffffea7224 */ /* 0x000fe200078e002f */
        /* <DEDUP_REMOVED lines=28> */
[----:B0-----:R-:W2:Y:S04]  /*9de0*/  LDL.LU.64 R44, [R1+0xb40] ;  /* 0x000b4000012c7983 */ /* 0x001ea80000300a00 */
        /* <DEDUP_REMOVED lines=11> */
[----:B------:R-:W-:-:S02]  /*9ea0*/  UMOV UR13, 0x40000040 ;  /* 0x40000040000d7882 */ /* 0x000fc40000000000 */
[----:B------:R-:W-:Y:S01]  /*9eb0*/  STL [R1+0xae8], R160 ;  /* 0x000ae8a001007387 */ /* 0x000fe20000100800 */
[----:B--2---:R-:W-:-:S06]  /*9ec0*/  WARPGROUP.ARRIVE ;  /* 0x00000000000079c5 */ /* 0x004fcc0000000000 */
        /* <DEDUP_REMOVED lines=335> */
[----:B------:R-:W-:-:S03]  /*b3c0*/  MOV R0, R151 ;  /* 0x0000009700007202 */ /* 0x000fc60000000f00 */
[----:B------:R-:W-:Y:S01]  /*b3d0*/  STL.64 [R1+0x40], R40 ;  /* 0x0000402801007387 */ /* 0x000fe20000100a00 */
[----:B------:R-:W-:Y:S01]  /*b3e0*/  MOV R4, R148 ;  /* 0x0000009400047202 */ /* 0x000fe20000000f00 */
[----:B------:R-:W-:Y:S02]  /*b3f0*/  IMAD.MOV.U32 R3, RZ, RZ, R149 ;  /* 0x000000ffff037224 */ /* 0x000fe400078e0095 */
[----:B------:R-:W-:Y:S01]  /*b400*/  STL.64 [R1+0x48], R42 ;  /* 0x0000482a01007387 */ /* 0x000fe20000100a00 */
[----:B------:R-:W-:-:S03]  /*b410*/  IMAD.MOV.U32 R6, RZ, RZ, R146 ;  /* 0x000000ffff067224 */ /* 0x000fc600078e0092 */
[----:B------:R0:W-:Y:S01]  /*b420*/  STL.64 [R1+0x50], R44 ;  /* 0x0000502c01007387 */ /* 0x0001e20000100a00 */
        /* <DEDUP_REMOVED lines=1383> */
[----:B------:R-:W-:Y:S01]  /*10aa0*/  BPT.TRAP 0x1 ;  /* 0x000000040000795c */ /* 0x000fe20000300000 */
.L_x_23:
[----:B------:R-:W-:Y:S02]  /*10ab0*/  UISETP.GT.U32.AND UP0, UPT, UR38, 0x1, UPT ;  /* 0x000000012600788c */ /* 0x000fe4000bf04070 */
[----:B------:R-:W-:-:S04]  /*10ac0*/  ULEA UR8, UR7, UR8, 0x3 ;  /* 0x0000000807087291 */ /* 0x000fc8000f8e183f */
[----:B------:R-:W-:Y:S01]  /*10ad0*/  UIADD3 UR8, UR8, 0x30, URZ ;  /* 0x0000003008087890 */ /* 0x000fe2000fffe03f */
[----:B------:R-:W-:-:S03]  /*10ae0*/  PLOP3.LUT P1, PT, PT, PT, UP0, 0x80, 0x0 ;  /* 0x000000000000781c */ /* 0x000fc60003f2f008 */
[----:B------:R-:W-:-:S09]  /*10af0*/  UPRMT UR8, URZ, 0x654, UR8 ;  /* 0x000006543f087896 */ /* 0x000fd20008000008 */
[----:B------:R-:W-:Y:S01]  /*10b00*/  SYNCS.ARRIVE.TRANS64.RED.A1T0 RZ, [UR8], RZ ;  /* 0x000000ffffff79a7 */ /* 0x000fe20008100408 */
[----:B------:R-:W-:Y:S05]  /*10b10*/  @P1 BRA `(.L_x_24) ;  /* 0x0000000000041947 */ /* 0x000fea0003800000 */
[----:B------:R-:W-:Y:S01]  /*10b20*/  BPT.TRAP 0x1 ;  /* 0x000000040000795c */ /* 0x000fe20000300000 */
.L_x_24:
[----:B------:R-:W-:Y:S01]  /*10b30*/  UIADD3 UR6, UR6, 0x1, URZ ;  /* 0x0000000106067890 */ /* 0x000fe2000fffe03f */
[C---:B-----5:R-:W-:Y:S01]  /*10b40*/  ISETP.GT.AND P1, PT, R0.reuse, 0x1, PT ;  /* 0x000000010000780c */ /* 0x060fe20003f24270 */
[----:B------:R-:W-:Y:S01]  /*10b50*/  UIADD3 UR7, UR7, 0x1, URZ ;  /* 0x0000000107077890 */ /* 0x000fe2000fffe03f */
[----:B------:R-:W-:Y:S01]  /*10b60*/  IADD3 R0, R0, -0x1, RZ ;  /* 0xffffffff00007810 */ /* 0x000fe20007ffe0ff */
[----:B------:R-:W-:Y:S02]  /*10b70*/  UISETP.NE.AND UP0, UPT, UR6, 0x6, UPT ;  /* 0x000000060600788c */ /* 0x000fe4000bf05270 */
[----:B------:R-:W-:Y:S02]  /*10b80*/  UISETP.NE.AND UP1, UPT, UR7, 0x6, UPT ;  /* 0x000000060700788c */ /* 0x000fe4000bf25270 */
[----:B------:R-:W-:Y:S02]  /*10b90*/  USEL UR8, URZ, 0x1, UP0 ;  /* 0x000000013f087887 */ /* 0x000fe40008000000 */
[----:B------:R-:W-:-:S02]  /*10ba0*/  USEL UR6, UR6, URZ, UP0 ;  /* 0x0000003f06067287 */ /* 0x000fc40008000000 */
[----:B------:R-:W-:Y:S02]  /*10bb0*/  USEL UR7, UR7, URZ, UP1 ;  /* 0x0000003f07077287 */ /* 0x000fe40008800000 */
[----:B------:R-:W-:Y:S01]  /*10bc0*/  ULOP3.LUT UR9, UR9, UR8, URZ, 0x3c, !UPT ;  /* 0x0000000809097292 */ /* 0x000fe2000f8e3c3f */
[----:B------:R-:W-:Y:S11]  /*10bd0*/  @P1 BRA `(.L_x_25) ;  /* 0xffffff7c00701947 */ /* 0x000ff6000383ffff */
.L_x_18:
[----:B-----5:R-:W0:Y:S02]  /*10be0*/  LDC R0, c[0x0][0x28c] ;  /* 0x0000a300ff007b82 */ /* 0x020e240000000800 */
[----:B0-----:R-:W-:-:S13]  /*10bf0*/  ISETP.GE.AND P1, PT, R0, 0x1, PT ;  /* 0x000000010000780c */ /* 0x001fda0003f26270 */
[----:B------:R-:W-:Y:S05]  /*10c00*/  @!P1 BRA `(.L_x_26) ;  /* 0x00000000004c9947 */ /* 0x000fea0003800000 */
[----:B------:R-:W-:Y:S05]  /*10c10*/  @!P0 BRA `(.L_x_27) ;  /* 0x0000000000048947 */ /* 0x000fea0003800000 */
[----:B------:R-:W-:Y:S01]  /*10c20*/  BPT.TRAP 0x1 ;  /* 0x000000040000795c */ /* 0x000fe20000300000 */
.L_x_27:
[----:B------:R-:W0:Y:S01]  /*10c30*/  S2UR UR7, SR_CgaCtaId ;  /* 0x00000000000779c3 */ /* 0x000e220000008800 */
[----:B------:R-:W-:-:S04]  /*10c40*/  UISETP.LT.AND UP0, UPT, UR43, 0x1, UPT ;  /* 0x000000012b00788c */ /* 0x000fc8000bf01270 */
[----:B------:R-:W-:Y:S02]  /*10c50*/  USEL UR6, UR43, 0x1, UP0 ;  /* 0x000000012b067887 */ /* 0x000fe40008000000 */
[----:B------:R-:W-:Y:S02]  /*10c60*/  UISETP.GT.U32.AND UP0, UPT, UR38, 0x1, UPT ;  /* 0x000000012600788c */ /* 0x000fe4000bf04070 */
[----:B------:R-:W-:-:S04]  /*10c70*/  UIADD3 UR6, UR37, UR43, -UR6 ;  /* 0x0000002b25067290 */ /* 0x000fc8000fffe806 */
[----:B------:R-:W-:Y:S01]  /*10c80*/  UIMAD.WIDE.U32 UR4, UR6, -0x55555555, URZ ;  /* 0xaaaaaaab060478a5 */ /* 0x000fe2000f8e003f */
[----:B------:R-:W-:-:S03]  /*10c90*/  PLOP3.LUT P0, PT, PT, PT, UP0, 0x80, 0x0 ;  /* 0x000000000000781c */ /* 0x000fc60003f0f008 */
[----:B------:R-:W-:-:S03]  /*10ca0*/  USHF.R.U32.HI UR4, URZ, 0x2, UR5 ;  /* 0x000000023f047899 */ /* 0x000fc60008011605 */
[----:B------:R-:W-:Y:S01]  /*10cb0*/  UMOV UR5, 0x400 ;  /* 0x0000040000057882 */ /* 0x000fe20000000000 */
[----:B------:R-:W-:Y:S02]  /*10cc0*/  UIMAD UR6, UR4, -0x6, UR6 ;  /* 0xfffffffa040678a4 */ /* 0x000fe4000f8e0206 */
[----:B0-----:R-:W-:-:S04]  /*10cd0*/  ULEA UR5, UR7, UR5, 0x18 ;  /* 0x0000000507057291 */ /* 0x001fc8000f8ec03f */
[----:B------:R-:W-:-:S04]  /*10ce0*/  ULEA UR6, UR6, UR5, 0x3 ;  /* 0x0000000506067291 */ /* 0x000fc8000f8e183f */
[----:B------:R-:W-:-:S04]  /*10cf0*/  UIADD3 UR6, UR6, 0x30, URZ ;  /* 0x0000003006067890 */ /* 0x000fc8000fffe03f */
[----:B------:R-:W-:-:S09]  /*10d00*/  UPRMT UR6, URZ, 0x654, UR6 ;  /* 0x000006543f067896 */ /* 0x000fd20008000006 */
[----:B------:R-:W-:Y:S01]  /*10d10*/  SYNCS.ARRIVE.TRANS64.RED.A1T0 RZ, [UR6], RZ ;  /* 0x000000ffffff79a7 */ /* 0x000fe20008100406 */
[----:B------:R-:W-:Y:S05]  /*10d20*/  @P0 BRA `(.L_x_26) ;  /* 0x0000000000040947 */ /* 0x000fea0003800000 */
[----:B------:R-:W-:Y:S01]  /*10d30*/  BPT.TRAP 0x1 ;  /* 0x000000040000795c */ /* 0x000fe20000300000 */
.L_x_26:
[----:B------:R-:W0:Y:S01]  /*10d40*/  S2R R8, SR_TID.X ;  /* 0x0000000000087919 */ /* 0x000e220000002100 */
[----:B------:R-:W-:Y:S01]  /*10d50*/  MOV R19, 0x6540 ;  /* 0x0000654000137802 */ /* 0x000fe20000000f00 */
[----:B------:R-:W-:Y:S01]  /*10d60*/  USHF.R.S32.HI UR10, URZ, 0x1f, UR42 ;  /* 0x0000001f3f0a7899 */ /* 0x000fe2000801142a */
[----:B------:R-:W-:Y:S01]  /*10d70*/  LOP3.LUT R4, R160, 0x1, RZ, 0xc0, !PT ;  /* 0x00000001a0047812 */ /* 0x000fe200078ec0ff */
[----:B------:R-:W-:Y:S01]  /*10d80*/  ULDC.64 UR8, c[0x0][0x5d0] ;  /* 0x0001740000087ab9 */ /* 0x000fe20000000a00 */
[----:B------:R-:W-:Y:S01]  /*10d90*/  UIMAD.WIDE UR6, UR40, 0x100, URZ ;  /* 0x00000100280678a5 */ /* 0x000fe2000f8e023f */
[----:B------:R-:W-:Y:S01]  /*10da0*/  IMAD.U32 R6, RZ, RZ, UR8 ;  /* 0x00000008ff067e24 */ /* 0x000fe2000f8e00ff */
[----:B------:R-:W-:Y:S01]  /*10db0*/  UIMAD UR4, UR10, UR8, URZ ;  /* 0x000000080a0472a4 */ /* 0x000fe2000f8e023f */
[----:B------:R-:W-:Y:S01]  /*10dc0*/  IMAD.SHL.U32 R3, R4, 0x40, RZ ;  /* 0x0000004004037824 */ /* 0x000fe200078e00ff */
[----:B------:R-:W-:Y:S02]  /*10dd0*/  USHF.L.U32 UR40, UR40, 0x8, URZ ;  /* 0x0000000828287899 */ /* 0x000fe4000800063f */
[----:B------:R-:W-:Y:S01]  /*10de0*/  UIMAD UR4, UR42, UR9, UR4 ;  /* 0x000000092a0472a4 */ /* 0x000fe2000f8e0204 */
[----:B------:R-:W-:Y:S01]  /*10df0*/  ULDC UR8, c[0x0][0x284] ;  /* 0x0000a10000087ab9 */ /* 0x000fe20000000800 */
[----:B------:R-:W-:Y:S01]  /*10e00*/  UIADD3 UR37, UR43, UR37, URZ ;  /* 0x000000252b257290 */ /* 0x000fe2000fffe03f */
[----:B------:R-:W-:Y:S01]  /*10e10*/  MOV R17, UR8 ;  /* 0x0000000800117c02 */ /* 0x000fe20008000f00 */
[----:B------:R-:W-:-:S02]  /*10e20*/  UISETP.GE.U32.AND UP2, UPT, UR43, 0x6, UPT ;  /* 0x000000062b00788c */ /* 0x000fc4000bf46070 */
[----:B------:R-:W-:-:S04]  /*10e30*/  UISETP.GT.U32.AND UP1, UPT, UR37, 0x5, UPT ;  /* 0x000000052500788c */ /* 0x000fc8000bf24070 */
[----:B------:R-:W-:Y:S01]  /*10e40*/  UISETP.LT.U32.AND UP1, UPT, UR43, 0x6, UP1 ;  /* 0x000000062b00788c */ /* 0x000fe20008f21070 */
[C---:B0-----:R-:W-:Y:S01]  /*10e50*/  IMAD.SHL.U32 R18, R8.reuse, 0x2, RZ ;  /* 0x0000000208127824 */ /* 0x041fe200078e00ff */
[----:B------:R-:W-:Y:S02]  /*10e60*/  SHF.R.U32.HI R0, RZ, 0x2, R8 ;  /* 0x00000002ff007819 */ /* 0x000fe40000011608 */
[----:B------:R-:W-:Y:S02]  /*10e70*/  LOP3.LUT R5, R8, 0x60, RZ, 0xc0, !PT ;  /* 0x0000006008057812 */ /* 0x000fe400078ec0ff */
[----:B------:R-:W-:Y:S02]  /*10e80*/  LOP3.LUT R18, R18, 0x6, RZ, 0xc0, !PT ;  /* 0x0000000612127812 */ /* 0x000fe400078ec0ff */
[----:B------:R-:W-:Y:S02]  /*10e90*/  LOP3.LUT R0, R0, 0x7, RZ, 0xc0, !PT ;  /* 0x0000000700007812 */ /* 0x000fe400078ec0ff */
[----:B------:R-:W-:Y:S01]  /*10ea0*/  PRMT R18, R18, R19, UR41 ;  /* 0x0000002912127e16 */ /* 0x000fe20008000013 */
[----:B------:R-:W-:Y:S01]  /*10eb0*/  USHF.L.U32 UR41, UR41, 0x8, URZ ;  /* 0x0000000829297899 */ /* 0x000fe2000800063f */
[----:B------:R-:W-:-:S02]  /*10ec0*/  SHF.R.U32.HI R5, RZ, 0x1, R5 ;  /* 0x00000001ff057819 */ /* 0x000fc40000011605 */
[----:B------:R-:W-:Y:S02]  /*10ed0*/  SHF.R.S32.HI R19, RZ, 0x1f, R18 ;  /* 0x0000001fff137819 */ /* 0x000fe40000011412 */
[--C-:B------:R-:W-:Y:S02]  /*10ee0*/  LOP3.LUT R3, R3, 0x40, R0.reuse, 0xe2, !PT ;  /* 0x0000004003037812 */ /* 0x100fe400078ee200 */
[----:B------:R-:W-:Y:S01]  /*10ef0*/  IADD3 R0, RZ, -R5, -R0 ;  /* 0x80000005ff007210 */ /* 0x000fe20007ffe800 */
[----:B------:R-:W-:Y:S01]  /*10f00*/  IMAD.WIDE.U32 R6, R6, UR42, R18 ;  /* 0x0000002a06067c25 */ /* 0x000fe2000f8e0012 */
[----:B------:R-:W-:-:S03]  /*10f10*/  LOP3.LUT R3, R3, UR6, R5, 0xfe, !PT ;  /* 0x0000000603037c12 */ /* 0x000fc6000f8efe05 */
[----:B------:R-:W-:Y:S01]  /*10f20*/  VIADD R7, R7, UR4 ;  /* 0x0000000407077c36 */ /* 0x000fe20008000000 */
[----:B------:R-:W-:Y:S01]  /*10f30*/  ULDC UR4, c[0x0][0x288] ;  /* 0x0000a20000047ab9 */ /* 0x000fe20000000800 */
[----:B------:R-:W-:Y:S01]  /*10f40*/  IMAD R0, R4, -0x40, R0 ;  /* 0xffffffc004007824 */ /* 0x000fe200078e0200 */
[----:B------:R-:W-:Y:S01]  /*10f50*/  UISETP.GE.AND UP0, UPT, UR41, UR4, UPT ;  /* 0x000000042900728c */ /* 0x000fe2000bf06270 */
[----:B------:R-:W-:-:S03]  /*10f60*/  IMAD.MOV.U32 R4, RZ, RZ, -0x2 ;  /* 0xfffffffeff047424 */ /* 0x000fc600078e00ff */
[----:B------:R-:W-:Y:S02]  /*10f70*/  UISETP.GE.OR UP0, UPT, UR40, UR8, UP0 ;  /* 0x000000082800728c */ /* 0x000fe40008706670 */
[----:B------:R-:W-:Y:S01]  /*10f80*/  IADD3 R17, R17, -UR40, R0 ;  /* 0x8000002811117c10 */ /* 0x000fe2000fffe000 */
[----:B------:R-:W-:Y:S01]  /*10f90*/  USEL UR8, URZ, 0x1, !UP1 ;  /* 0x000000013f087887 */ /* 0x000fe2000c800000 */
[----:B------:R-:W-:Y:S01]  /*10fa0*/  LOP3.LUT R0, R8, 0x3, RZ, 0xc0, !PT ;  /* 0x0000000308007812 */ /* 0x000fe200078ec0ff */
[----:B------:R-:W-:Y:S01]  /*10fb0*/  UMOV UR40, 0xffffffff ;  /* 0xffffffff00287882 */ /* 0x000fe20000000000 */
[----:B------:R-:W-:Y:S01]  /*10fc0*/  PLOP3.LUT P0, PT, PT, PT, UP0, 0x80, 0x0 ;  /* 0x000000000000781c */ /* 0x000fe20003f0f008 */
[----:B------:R-:W-:Y:S02]  /*10fd0*/  ULOP3.LUT UR36, UR36, UR8, URZ, 0x3c, !UPT ;  /* 0x0000000824247292 */ /* 0x000fe4000f8e3c3f */
[----:B------:R-:W-:Y:S01]  /*10fe0*/  IMAD R0, R0, R4, UR4 ;  /* 0x0000000400007e24 */ /* 0x000fe2000f8e0204 */
[----:B------:R-:W-:-:S03]  /*10ff0*/  UIMAD.WIDE.U32 UR4, UR37, -0x55555555, URZ ;  /* 0xaaaaaaab250478a5 */ /* 0x000fc6000f8e003f */
[----:B------:R-:W-:Y:S01]  /*11000*/  VIADD R0, R0, -UR41 ;  /* 0x8000002900007c36 */ /* 0x000fe20008000000 */
[----:B------:R-:W-:-:S04]  /*11010*/  USHF.R.U32.HI UR4, URZ, 0x2, UR5 ;  /* 0x000000023f047899 */ /* 0x000fc80008011605 */
[----:B------:R-:W-:Y:S02]  /*11020*/  UIMAD UR37, UR4, -0x6, UR37 ;  /* 0xfffffffa042578a4 */ /* 0x000fe4000f8e0225 */
[----:B------:R-:W-:Y:S01]  /*11030*/  @UP2 ULOP3.LUT UR36, UR36, 0x1, UR4, 0x78, !UPT ;  /* 0x0000000124242892 */ /* 0x000fe2000f8e7804 */
[----:B------:R-:W-:Y:S11]  /*11040*/  @P0 BRA `(.L_x_28) ;  /* 0x0000010400d80947 */ /* 0x000ff60003800000 */
[----:B------:R-:W-:Y:S01]  /*11050*/  FSETP.NEU.AND P0, PT, R16, RZ, PT ;  /* 0x000000ff1000720b */ /* 0x000fe20003f0d000 */
[----:B------:R-:W-:Y:S01]  /*11060*/  ULDC.64 UR8, c[0x0][0x5c8] ;  /* 0x0001720000087ab9 */ /* 0x000fe20000000a00 */
[----:B------:R-:W-:Y:S01]  /*11070*/  ISETP.GT.AND P3, PT, R17, RZ, PT ;  /* 0x000000ff1100720c */ /* 0x000fe20003f64270 */
[----:B------:R-:W-:Y:S01]  /*11080*/  UIMAD UR4, UR7, UR8, URZ ;  /* 0x00000008070472a4 */ /* 0x000fe2000f8e023f */
[----:B------:R-:W-:Y:S01]  /*11090*/  MOV R10, UR9 ;  /* 0x00000009000a7c02 */ /* 0x000fe20008000f00 */
[C---:B------:R-:W-:Y:S01]  /*110a0*/  IMAD.WIDE.U32 R6, R3.reuse, UR8, R6 ;  /* 0x0000000803067c25 */ /* 0x040fe2000f8e0006 */
[----:B------:R-:W-:Y:S01]  /*110b0*/  BSSY B0, `(.L_x_28) ;  /* 0x000106f000007945 */ /* 0x000fe20003800000 */
[----:B------:R-:W-:Y:S02]  /*110c0*/  ISETP.GT.AND P1, PT, R0, RZ, P3 ;  /* 0x000000ff0000720c */ /* 0x000fe40001f24270 */
[----:B------:R-:W-:-:S04]  /*110d0*/  IMAD R10, R3, R10, UR4 ;  /* 0x00000004030a7e24 */ /* 0x000fc8000f8e020a */
[----:B------:R-:W-:Y:S01]  /*110e0*/  IMAD.IADD R10, R7, 0x1, R10 ;  /* 0x00000001070a7824 */ /* 0x000fe200078e020a */
[----:B------:R-:W-:Y:S06]  /*110f0*/  @!P0 BRA `(.L_x_29) ;  /* 0x000000b800108947 */ /* 0x000fec0003800000 */
[----:B------:R-:W0:Y:S01]  /*11100*/  LDC.64 R22, c[0x0][0x5b8] ;  /* 0x00016e00ff167b82 */ /* 0x000e220000000a00 */
[----:B------:R-:W2:Y:S01]  /*11110*/  LDL.LU R11, [R1] ;  /* 0x00000000010b7983 */ /* 0x000ea20000300800 */
[----:B------:R-:W-:-:S06]  /*11120*/  ULDC.64 UR4, c[0x0][0x5c0] ;  /* 0x0001700000047ab9 */ /* 0x000fcc0000000a00 */
[----:B------:R-:W1:Y:S08]  /*11130*/  LDC.64 R14, c[0x0][0x5b0] ;  /* 0x00016c00ff0e7b82 */ /* 0x000e700000000a00 */
[----:B------:R-:W3:Y:S01]  /*11140*/  LDC.64 R12, c[0x0][0x5a8] ;  /* 0x00016a00ff0c7b82 */ /* 0x000ee20000000a00 */
[C---:B0-----:R-:W-:Y:S02]  /*11150*/  IMAD R157, R22.reuse, UR10, RZ ;  /* 0x0000000a169d7c24 */ /* 0x041fe4000f8e02ff */
[----:B------:R-:W-:-:S04]  /*11160*/  IMAD.WIDE.U32 R152, R22, UR42, R18 ;  /* 0x0000002a16987c25 */ /* 0x000fc8000f8e0012 */
[----:B------:R-:W-:Y:S01]  /*11170*/  IMAD R157, R23, UR42, R157 ;  /* 0x0000002a179d7c24 */ /* 0x000fe2000f8e029d */
[----:B------:R-:W-:Y:S01]  /*11180*/  MOV R20, R152 ;  /* 0x0000009800147202 */ /* 0x000fe20000000f00 */
[----:B-1----:R-:W-:Y:S02]  /*11190*/  IMAD R156, R14, UR7, RZ ;  /* 0x000000070e9c7c24 */ /* 0x002fe4000f8e02ff */
[----:B------:R-:W-:Y:S02]  /*111a0*/  IMAD.IADD R21, R153, 0x1, R157 ;  /* 0x0000000199157824 */ /* 0x000fe400078e029d */
[C---:B------:R-:W-:Y:S02]  /*111b0*/  IMAD R156, R3.reuse, R15, R156 ;  /* 0x0000000f039c7224 */ /* 0x040fe400078e029c */
[----:B------:R-:W-:-:S04]  /*111c0*/  IMAD.WIDE.U32 R4, R3, R14, R20 ;  /* 0x0000000e03047225 */ /* 0x000fc800078e0014 */
[----:B------:R-:W-:Y:S01]  /*111d0*/  IMAD.IADD R5, R5, 0x1, R156 ;  /* 0x0000000105057824 */ /* 0x000fe200078e029c */
[----:B---3--:R-:W-:-:S04]  /*111e0*/  LEA R8, P0, R4, R12, 0x1 ;  /* 0x0000000c04087211 */ /* 0x008fc800078008ff */
[----:B------:R-:W-:-:S05]  /*111f0*/  LEA.HI.X R9, R4, R13, R5, 0x1, P0 ;  /* 0x0000000d04097211 */ /* 0x000fca00000f0c05 */
[----:B------:R-:W3:Y:S01]  /*11200*/  @P1 LDG.E.LTC128B.U16 R23, desc[UR44][R8.64] ;  /* 0x0000002c08171981 */ /* 0x000ee2000c1e1520 */
[----:B------:R-:W-:Y:S01]  /*11210*/  BSSY B1, `(.L_x_30) ;  /* 0x0000011000017945 */ /* 0x000fe20003800000 */
[----:B---3--:R-:W-:-:S04]  /*11220*/  IMAD.U32 R4, R23, 0x10000, RZ ;  /* 0x0001000017047824 */ /* 0x008fc800078e00ff */
[----:B------:R-:W-:-:S04]  /*11230*/  FMUL R4, R4, R16 ;  /* 0x0000001004047220 */ /* 0x000fc80000400000 */
[----:B--2---:R-:W-:Y:S01]  /*11240*/  FFMA R7, R11, R2, R4 ;  /* 0x000000020b077223 */ /* 0x004fe20000000004 */
[----:B------:R-:W-:-:S04]  /*11250*/  LEA R4, P0, R6, UR4, 0x1 ;  /* 0x0000000406047c11 */ /* 0x000fc8000f8008ff */
[----:B------:R-:W-:Y:S02]  /*11260*/  LEA.HI.X R5, R6, UR5, R10, 0x1, P0 ;  /* 0x0000000506057c11 */ /* 0x000fe400080f0c0a */
[----:B------:R-:W-:-:S05]  /*11270*/  F2FP.BF16.F32.PACK_AB R6, RZ, R7 ;  /* 0x00000007ff06723e */ /* 0x000fca00000010ff */
[----:B------:R0:W-:Y:S02]  /*11280*/  @P1 STG.E.U16 desc[UR44][R4.64], R6 ;  /* 0x0000000604001986 */ /* 0x0001e4000c10152c */
[----:B0-----:R-:W-:-:S05]  /*11290*/  IMAD.WIDE.U32 R6, R3, R14, R18 ;  /* 0x0000000e03067225 */ /* 0x001fca00078e0012 */
[----:B------:R-:W-:-:S03]  /*112a0*/  IADD3 R7, R156, R7, RZ ;  /* 0x000000079c077210 */ /* 0x000fc60007ffe0ff */
[----:B------:R-:W-:-:S04]  /*112b0*/  IMAD.WIDE.U32 R6, R22, UR42, R6 ;  /* 0x0000002a16067c25 */ /* 0x000fc8000f8e0006 */
[----:B------:R-:W-:Y:S01]  /*112c0*/  IMAD.IADD R7, R157, 0x1, R7 ;  /* 0x000000019d077824 */ /* 0x000fe200078e0207 */
[----:B------:R-:W-:-:S04]  /*112d0*/  LEA R10, P0, R6, R12, 0x1 ;  /* 0x0000000c060a7211 */ /* 0x000fc800078008ff */
[----:B------:R-:W-:Y:S02]  /*112e0*/  LEA.HI.X R11, R6, R13, R7, 0x1, P0 ;  /* 0x0000000d060b7211 */ /* 0x000fe400000f0c07 */
[----:B------:R-:W-:-:S13]  /*112f0*/  ISETP.GT.AND P0, PT, R0, 0x1, P3 ;  /* 0x000000010000780c */ /* 0x000fda0001f04270 */
[----:B------:R-:W-:Y:S05]  /*11300*/  @!P0 BRA `(.L_x_31) ;  /* 0x0000000000048947 */ /* 0x000fea0003800000 */
[----:B------:R0:W5:Y:S02]  /*11310*/  LDG.E.LTC128B.U16 R23, desc[UR44][R10.64+0x2] ;  /* 0x0000022c0a177981 */ /* 0x000164000c1e1520 */
.L_x_31:
[----:B------:R-:W-:Y:S05]  /*11320*/  BSYNC B1 ;  /* 0x0000000000017941 */ /* 0x000fea0003800000 */
.L_x_30:
[----:B------:R-:W2:Y:S01]  /*11330*/  LDL.LU R7, [R1+0x4] ;  /* 0x0000040001077983 */ /* 0x000ea20000300800 */
[----:B-----5:R-:W-:Y:S01]  /*11340*/  IMAD.U32 R6, R23, 0x10000, RZ ;  /* 0x0001000017067824 */ /* 0x020fe200078e00ff */
[C---:B------:R-:W-:Y:S02]  /*11350*/  SHF.L.U64.HI R155, R14.reuse, 0x3, R15 ;  /* 0x000000030e9b7819 */ /* 0x040fe4000001020f */
[----:B------:R-:W-:Y:S01]  /*11360*/  SHF.L.U32 R154, R14, 0x3, RZ ;  /* 0x000000030e9a7819 */ /* 0x000fe200000006ff */
[----:B------:R-:W-:Y:S01]  /*11370*/  FMUL R6, R6, R16 ;  /* 0x0000001006067220 */ /* 0x000fe20000400000 */
[----:B------:R-:W3:Y:S03]  /*11380*/  LDL.LU R158, [R1+0x8] ;  /* 0x00000800019e7983 */ /* 0x000ee60000300800 */
[----:B--2---:R-:W-:-:S05]  /*11390*/  FFMA R6, R7, R2, R6 ;  /* 0x0000000207067223 */ /* 0x004fca0000000006 */
[----:B------:R-:W-:-:S05]  /*113a0*/  F2FP.BF16.F32.PACK_AB R6, RZ, R6 ;  /* 0x00000006ff06723e */ /* 0x000fca00000010ff */
[----:B------:R1:W-:Y:S01]  /*113b0*/  @P0 STG.E.U16 desc[UR44][R4.64+0x2], R6 ;  /* 0x0000020604000986 */ /* 0x0003e2000c10152c */
[----:B------:R-:W-:-:S04]  /*113c0*/  ISETP.GT.AND P0, PT, R17, 0x8, PT ;  /* 0x000000081100780c */ /* 0x000fc80003f04270 */
[----:B------:R-:W-:Y:S01]  /*113d0*/  ISETP.GT.AND P1, PT, R0, RZ, P0 ;  /* 0x000000ff0000720c */ /* 0x000fe20000724270 */
[----:B-1----:R-:W-:-:S04]  /*113e0*/  IMAD.WIDE.U32 R6, R3, R14, R154 ;  /* 0x0000000e03067225 */ /* 0x002fc800078e009a */
[----:B------:R-:W-:Y:S01]  /*113f0*/  IMAD.IADD R156, R156, 0x1, R7 ;  /* 0x000000019c9c7824 */ /* 0x000fe200078e0207 */
[----:B------:R-:W-:-:S05]  /*11400*/  IADD3 R7, P2, R152, R6, RZ ;  /* 0x0000000698077210 */ /* 0x000fca0007f5e0ff */
[----:B------:R-:W-:Y:S01]  /*11410*/  IMAD.X R9, R156, 0x1, R21, P2 ;  /* 0x000000019c097824 */ /* 0x000fe200010e0615 */
[----:B------:R-:W-:-:S04]  /*11420*/  LEA R8, P2, R7, R12, 0x1 ;  /* 0x0000000c07087211 */ /* 0x000fc800078408ff */
[----:B------:R-:W-:-:S05]  /*11430*/  LEA.HI.X R9, R7, R13, R9, 0x1, P2 ;  /* 0x0000000d07097211 */ /* 0x000fca00010f0c09 */
[----:B------:R1:W2:Y:S01]  /*11440*/  @P1 LDG.E.LTC128B.U16 R23, desc[UR44][R8.64] ;  /* 0x0000002c08171981 */ /* 0x0002a2000c1e1520 */
[----:B------:R-:W-:Y:S01]  /*11450*/  IADD3 R6, P2, R18, R6, RZ ;  /* 0x0000000612067210 */ /* 0x000fe20007f5e0ff */
[----:B------:R-:W-:Y:S01]  /*11460*/  BSSY B1, `(.L_x_32) ;  /* 0x0000016000017945 */ /* 0x000fe20003800000 */
[----:B------:R-:W-:Y:S02]  /*11470*/  ISETP.GT.AND P4, PT, R0, 0x1, P0 ;  /* 0x000000010000780c */ /* 0x000fe40000784270 */
[----:B------:R-:W-:Y:S01]  /*11480*/  IADD3.X R7, R19, R156, RZ, P2, !PT ;  /* 0x0000009c13077210 */ /* 0x000fe200017fe4ff */
[----:B------:R-:W-:Y:S02]  /*11490*/  IMAD.U32 R156, RZ, RZ, UR9 ;  /* 0x00000009ff9c7e24 */ /* 0x000fe4000f8e00ff */
[----:B------:R-:W-:-:S04]  /*114a0*/  IMAD.WIDE.U32 R6, R22, UR42, R6 ;  /* 0x0000002a16067c25 */ /* 0x000fc8000f8e0006 */
[----:B------:R-:W-:Y:S01]  /*114b0*/  IMAD.IADD R7, R157, 0x1, R7 ;  /* 0x000000019d077824 */ /* 0x000fe200078e0207 */
[----:B-1----:R-:W-:-:S04]  /*114c0*/  LEA R8, P2, R6, R12, 0x1 ;  /* 0x0000000c06087211 */ /* 0x002fc800078408ff */
[----:B------:R-:W-:Y:S01]  /*114d0*/  LEA.HI.X R9, R6, R13, R7, 0x1, P2 ;  /* 0x0000000d06097211 */ /* 0x000fe200010f0c07 */
[----:B--2---:R-:W-:-:S04]  /*114e0*/  IMAD.U32 R6, R23, 0x10000, RZ ;  /* 0x0001000017067824 */ /* 0x004fc800078e00ff */
[----:B------:R-:W-:-:S04]  /*114f0*/  FMUL R6, R6, R16 ;  /* 0x0000001006067220 */ /* 0x000fc80000400000 */
[----:B---3--:R-:W-:Y:S01]  /*11500*/  FFMA R7, R158, R2, R6 ;  /* 0x000000029e077223 */ /* 0x008fe20000000006 */
[----:B------:R-:W-:Y:S01]  /*11510*/  MOV R158, UR8 ;  /* 0x00000008009e7c02 */ /* 0x000fe20008000f00 */
[----:B------:R-:W-:-:S03]  /*11520*/  IMAD.U32 R6, RZ, RZ, UR8 ;  /* 0x00000008ff067e24 */ /* 0x000fc6000f8e00ff */
[----:B------:R-:W-:Y:S02]  /*11530*/  SHF.L.U32 R158, R158, 0x4, RZ ;  /* 0x000000049e9e7819 */ /* 0x000fe400000006ff */
[----:B------:R-:W-:Y:S02]  /*11540*/  SHF.L.U64.HI R156, R6, 0x4, R156 ;  /* 0x00000004069c7819 */ /* 0x000fe4000001029c */
[----:B------:R-:W-:Y:S02]  /*11550*/  F2FP.BF16.F32.PACK_AB R7, RZ, R7 ;  /* 0x00000007ff07723e */ /* 0x000fe400000010ff */
[----:B------:R-:W-:Y:S02]  /*11560*/  IADD3 R6, P2, R158, R4, RZ ;  /* 0x000000049e067210 */ /* 0x000fe40007f5e0ff */
[----:B------:R-:W-:-:S03]  /*11570*/  PRMT R159, R7, 0x7610, R159 ;  /* 0x00007610079f7816 */ /* 0x000fc6000000009f */
[----:B------:R-:W-:-:S05]  /*11580*/  IMAD.X R7, R156, 0x1, R5, P2 ;  /* 0x000000019c077824 */ /* 0x000fca00010e0605 */
[----:B------:R1:W-:Y:S01]  /*11590*/  @P1 STG.E.U16 desc[UR44][R6.64], R159 ;  /* 0x0000009f06001986 */ /* 0x0003e2000c10152c */
[----:B------:R-:W-:Y:S05]  /*115a0*/  @!P4 BRA `(.L_x_33) ;  /* 0x000000000004c947 */ /* 0x000fea0003800000 */
[----:B------:R2:W5:Y:S02]  /*115b0*/  LDG.E.LTC128B.U16 R23, desc[UR44][R8.64+0x2] ;  /* 0x0000022c08177981 */ /* 0x000564000c1e1520 */
.L_x_33:
[----:B------:R-:W-:Y:S05]  /*115c0*/  BSYNC B1 ;  /* 0x0000000000017941 */ /* 0x000fea0003800000 */
.L_x_32:
[----:B------:R-:W3:Y:S01]  /*115d0*/  LDL.LU R161, [R1+0xc] ;  /* 0x00000c0001a17983 */ /* 0x000ee20000300800 */
[----:B-1---5:R-:W-:Y:S01]  /*115e0*/  IMAD.U32 R159, R23, 0x10000, RZ ;  /* 0x00010000179f7824 */ /* 0x022fe200078e00ff */
[----:B------:R-:W-:Y:S01]  /*115f0*/  ISETP.GT.AND P1, PT, R0, 0x8, P3 ;  /* 0x000000080000780c */ /* 0x000fe20001f24270 */
[----:B------:R-:W-:Y:S02]  /*11600*/  BSSY B1, `(.L_x_34) ;  /* 0x0000007000017945 */ /* 0x000fe40003800000 */
[----:B------:R-:W-:-:S04]  /*11610*/  FMUL R159, R159, R16 ;  /* 0x000000109f9f7220 */ /* 0x000fc80000400000 */
[----:B---3--:R-:W-:-:S05]  /*11620*/  FFMA R159, R161, R2, R159 ;  /* 0x00000002a19f7223 */ /* 0x008fca000000009f */
[----:B------:R-:W-:-:S05]  /*11630*/  F2FP.BF16.F32.PACK_AB R159, RZ, R159 ;  /* 0x0000009fff9f723e */ /* 0x000fca00000010ff */
[----:B------:R1:W-:Y:S01]  /*11640*/  @P4 STG.E.U16 desc[UR44][R6.64+0x2], R159 ;  /* 0x0000029f06004986 */ /* 0x0003e2000c10152c */
[----:B------:R-:W-:Y:S05]  /*11650*/  @!P1 BRA `(.L_x_35) ;  /* 0x0000000000049947 */ /* 0x000fea0003800000 */
[----:B------:R3:W5:Y:S02]  /*11660*/  LDG.E.LTC128B.U16 R23, desc[UR44][R10.64+0x10] ;  /* 0x0000102c0a177981 */ /* 0x000764000c1e1520 */
.L_x_35:
[----:B------:R-:W-:Y:S05]  /*11670*/  BSYNC B1 ;  /* 0x0000000000017941 */ /* 0x000fea0003800000 */
.L_x_34:
[----:B------:R-:W4:Y:S01]  /*11680*/  LDL.LU R161, [R1+0x10] ;  /* 0x0000100001a17983 */ /* 0x000f220000300800 */
[----:B-1---5:R-:W-:Y:S01]  /*11690*/  SHF.L.U32 R159, R23, 0x10, RZ ;  /* 0x00000010179f7819 */ /* 0x022fe200000006ff */
[----:B------:R-:W-:Y:S01]  /*116a0*/  BSSY B1, `(.L_x_36) ;  /* 0x0000008000017945 */ /* 0x000fe20003800000 */
[----:B------:R-:W-:-:S03]  /*116b0*/  ISETP.GT.AND P2, PT, R0, 0x9, P3 ;  /* 0x000000090000780c */ /* 0x000fc60001f44270 */
[----:B------:R-:W-:-:S04]  /*116c0*/  FMUL R159, R159, R16 ;  /* 0x000000109f9f7220 */ /* 0x000fc80000400000 */
[----:B----4-:R-:W-:-:S05]  /*116d0*/  FFMA R159, R161, R2, R159 ;  /* 0x00000002a19f7223 */ /* 0x010fca000000009f */
[----:B------:R-:W-:-:S05]  /*116e0*/  F2FP.BF16.F32.PACK_AB R159, RZ, R159 ;  /* 0x0000009fff9f723e */ /* 0x000fca00000010ff */
[----:B------:R1:W-:Y:S01]  /*116f0*/  @P1 STG.E.U16 desc[UR44][R4.64+0x10], R159 ;  /* 0x0000109f04001986 */ /* 0x0003e2000c10152c */
[----:B------:R-:W-:Y:S05]  /*11700*/  @!P2 BRA `(.L_x_37) ;  /* 0x000000000004a947 */ /* 0x000fea0003800000 */
[----:B------:R4:W5:Y:S02]  /*11710*/  LDG.E.LTC128B.U16 R23, desc[UR44][R10.64+0x12] ;  /* 0x0000122c0a177981 */ /* 0x000964000c1e1520 */
.L_x_37:
[----:B------:R-:W-:Y:S05]  /*11720*/  BSYNC B1 ;  /* 0x0000000000017941 */ /* 0x000fea0003800000 */
.L_x_36:
[----:B------:R-:W2:Y:S01]  /*11730*/  LDL.LU R161, [R1+0x14] ;  /* 0x0000140001a17983 */ /* 0x000ea20000300800 */
[----:B-1---5:R-:W-:Y:S01]  /*11740*/  IMAD.U32 R159, R23, 0x10000, RZ ;  /* 0x00010000179f7824 */ /* 0x022fe200078e00ff */
[----:B------:R-:W-:Y:S01]  /*11750*/  ISETP.GT.AND P1, PT, R0, 0x8, P0 ;  /* 0x000000080000780c */ /* 0x000fe20000724270 */
[----:B------:R-:W-:Y:S02]  /*11760*/  BSSY B1, `(.L_x_38) ;  /* 0x0000007000017945 */ /* 0x000fe40003800000 */
[----:B------:R-:W-:-:S04]  /*11770*/  FMUL R159, R159, R16 ;  /* 0x000000109f9f7220 */ /* 0x000fc80000400000 */
[----:B--2---:R-:W-:-:S05]  /*11780*/  FFMA R159, R161, R2, R159 ;  /* 0x00000002a19f7223 */ /* 0x004fca000000009f */
[----:B------:R-:W-:-:S05]  /*11790*/  F2FP.BF16.F32.PACK_AB R159, RZ, R159 ;  /* 0x0000009fff9f723e */ /* 0x000fca00000010ff */
[----:B------:R1:W-:Y:S01]  /*117a0*/  @P2 STG.E.U16 desc[UR44][R4.64+0x12], R159 ;  /* 0x0000129f04002986 */ /* 0x0003e2000c10152c */
[----:B------:R-:W-:Y:S05]  /*117b0*/  @!P1 BRA `(.L_x_39) ;  /* 0x0000000000049947 */ /* 0x000fea0003800000 */
[----:B------:R2:W5:Y:S02]  /*117c0*/  LDG.E.LTC128B.U16 R23, desc[UR44][R8.64+0x10] ;  /* 0x0000102c08177981 */ /* 0x000564000c1e1520 */
.L_x_39:
[----:B------:R-:W-:Y:S05]  /*117d0*/  BSYNC B1 ;  /* 0x0000000000017941 */ /* 0x000fea0003800000 */
.L_x_38:
        /* <DEDUP_REMOVED lines=10> */
.L_x_41:
[----:B------:R-:W-:Y:S05]  /*11880*/  BSYNC B1 ;  /* 0x0000000000017941 */ /* 0x000fea0003800000 */
.L_x_40:
[----:B------:R-:W2:Y:S01]  /*11890*/  LDL.LU R161, [R1+0x1c] ;  /* 0x00001c0001a17983 */ /* 0x000ea20000300800 */
[----:B-1---5:R-:W-:Y:S01]  /*118a0*/  SHF.L.U32 R159, R23, 0x10, RZ ;  /* 0x00000010179f7819 */ /* 0x022fe200000006ff */
[----:B------:R-:W-:Y:S01]  /*118b0*/  BSSY B1, `(.L_x_42) ;  /* 0x0000008000017945 */ /* 0x000fe20003800000 */
[----:B------:R-:W-:-:S03]  /*118c0*/  ISETP.GT.AND P1, PT, R0, 0x10, P3 ;  /* 0x000000100000780c */ /* 0x000fc60001f24270 */
[----:B------:R-:W-:-:S04]  /*118d0*/  FMUL R159, R159, R16 ;  /* 0x000000109f9f7220 */ /* 0x000fc80000400000 */
[----:B--2---:R-:W-:-:S05]  /*118e0*/  FFMA R159, R161, R2, R159 ;  /* 0x00000002a19f7223 */ /* 0x004fca000000009f */
[----:B------:R-:W-:-:S05]  /*118f0*/  F2FP.BF16.F32.PACK_AB R159, RZ, R159 ;  /* 0x0000009fff9f723e */ /* 0x000fca00000010ff */
[----:B------:R1:W-:Y:S01]  /*11900*/  @P2 STG.E.U16 desc[UR44][R6.64+0x12], R159 ;  /* 0x0000129f06002986 */ /* 0x0003e2000c10152c */
[----:B------:R-:W-:Y:S05]  /*11910*/  @!P1 BRA `(.L_x_43) ;  /* 0x0000000000049947 */ /* 0x000fea0003800000 */
[----:B------:R2:W5:Y:S02]  /*11920*/  LDG.E.LTC128B.U16 R23, desc[UR44][R10.64+0x20] ;  /* 0x0000202c0a177981 */ /* 0x000564000c1e1520 */
.L_x_43:
[----:B------:R-:W-:Y:S05]  /*11930*/  BSYNC B1 ;  /* 0x0000000000017941 */ /* 0x000fea0003800000 */
.L_x_42:
        /* <DEDUP_REMOVED lines=10> */
.L_x_45:
[----:B------:R-:W-:Y:S05]  /*119e0*/  BSYNC B1 ;  /* 0x0000000000017941 */ /* 0x000fea0003800000 */
.L_x_44:
        /* <DEDUP_REMOVED lines=10> */
.L_x_47:
[----:B------:R-:W-:Y:S05]  /*11a90*/  BSYNC B1 ;  /* 0x0000000000017941 */ /* 0x000fea0003800000 */
.L_x_46:
[----:B------:R-:W3:Y:S01]  /*11aa0*/  LDL.LU R161, [R1+0x28] ;  /* 0x0000280001a17983 */ /* 0x000ee20000300800 */
[----:B-1---5:R-:W-:Y:S01]  /*11ab0*/  SHF.L.U32 R159, R23, 0x10, RZ ;  /* 0x00000010179f7819 */ /* 0x022fe200000006ff */
[----:B------:R-:W-:Y:S01]  /*11ac0*/  BSSY B1, `(.L_x_48) ;  /* 0x0000008000017945 */ /* 0x000fe20003800000 */
[----:B------:R-:W-:-:S03]  /*11ad0*/  ISETP.GT.AND P2, PT, R0, 0x11, P0 ;  /* 0x000000110000780c */ /* 0x000fc60000744270 */
[----:B------:R-:W-:-:S04]  /*11ae0*/  FMUL R159, R159, R16 ;  /* 0x000000109f9f7220 */ /* 0x000fc80000400000 */
[----:B---3--:R-:W-:-:S05]  /*11af0*/  FFMA R159, R161, R2, R159 ;  /* 0x00000002a19f7223 */ /* 0x008fca000000009f */
[----:B------:R-:W-:-:S05]  /*11b00*/  F2FP.BF16.F32.PACK_AB R159, RZ, R159 ;  /* 0x0000009fff9f723e */ /* 0x000fca00000010ff */
[----:B------:R1:W-:Y:S01]  /*11b10*/  @P1 STG.E.U16 desc[UR44][R6.64+0x20], R159 ;  /* 0x0000209f06001986 */ /* 0x0003e2000c10152c */
[----:B------:R-:W-:Y:S05]  /*11b20*/  @!P2 BRA `(.L_x_49) ;  /* 0x000000000004a947 */ /* 0x000fea0003800000 */
[----:B------:R3:W5:Y:S02]  /*11b30*/  LDG.E.LTC128B.U16 R23, desc[UR44][R8.64+0x22] ;  /* 0x0000222c08177981 */ /* 0x000764000c1e1520 */
.L_x_49:
[----:B------:R-:W-:Y:S05]  /*11b40*/  BSYNC B1 ;  /* 0x0000000000017941 */ /* 0x000fea0003800000 */
.L_x_48:
        /* <DEDUP_REMOVED lines=10> */
.L_x_51:
[----:B------:R-:W-:Y:S05]  /*11bf0*/  BSYNC B1 ;  /* 0x0000000000017941 */ /* 0x000fea0003800000 */
.L_x_50:
        /* <DEDUP_REMOVED lines=10> */
.L_x_53:
[----:B------:R-:W-:Y:S05]  /*11ca0*/  BSYNC B1 ;  /* 0x0000000000017941 */ /* 0x000fea0003800000 */
.L_x_52:
        /* <DEDUP_REMOVED lines=10> */
.L_x_55:
[----:B------:R-:W-:Y:S05]  /*11d50*/  BSYNC B1 ;  /* 0x0000000000017941 */ /* 0x000fea0003800000 */
.L_x_54:
        /* <DEDUP_REMOVED lines=10> */
.L_x_57:
[----:B------:R-:W-:Y:S05]  /*11e00*/  BSYNC B1 ;  /* 0x0000000000017941 */ /* 0x000fea0003800000 */
.L_x_56:
        /* <DEDUP_REMOVED lines=10> */
.L_x_59:
[----:B------:R-:W-:Y:S05]  /*11eb0*/  BSYNC B1 ;  /* 0x0000000000017941 */ /* 0x000fea0003800000 */
.L_x_58:
        /* <DEDUP_REMOVED lines=10> */
.L_x_61:
[----:B------:R-:W-:Y:S05]  /*11f60*/  BSYNC B1 ;  /* 0x0000000000017941 */ /* 0x000fea0003800000 */
.L_x_60:
        /* <DEDUP_REMOVED lines=10> */
.L_x_63:
[----:B------:R-:W-:Y:S05]  /*12010*/  BSYNC B1 ;  /* 0x0000000000017941 */ /* 0x000fea0003800000 */
.L_x_62:
        /* <DEDUP_REMOVED lines=10> */
.L_x_65:
[----:B------:R-:W-:Y:S05]  /*120c0*/  BSYNC B1 ;  /* 0x0000000000017941 */ /* 0x000fea0003800000 */
.L_x_64:
        /* <DEDUP_REMOVED lines=10> */
.L_x_67:
[----:B------:R-:W-:Y:S05]  /*12170*/  BSYNC B1 ;  /* 0x0000000000017941 */ /* 0x000fea0003800000 */
.L_x_66:
        /* <DEDUP_REMOVED lines=10> */
.L_x_69:
[----:B------:R-:W-:Y:S05]  /*12220*/  BSYNC B1 ;  /* 0x0000000000017941 */ /* 0x000fea0003800000 */
.L_x_68:
        /* <DEDUP_REMOVED lines=10> */
.L_x_71:
[----:B------:R-:W-:Y:S05]  /*122d0*/  BSYNC B1 ;  /* 0x0000000000017941 */ /* 0x000fea0003800000 */
.L_x_70:
        /* <DEDUP_REMOVED lines=10> */
.L_x_73:
[----:B------:R-:W-:Y:S05]  /*12380*/  BSYNC B1 ;  /* 0x0000000000017941 */ /* 0x000fea0003800000 */
.L_x_72:
        /* <DEDUP_REMOVED lines=10> */
.L_x_75:
[----:B------:R-:W-:Y:S05]  /*12430*/  BSYNC B1 ;  /* 0x0000000000017941 */ /* 0x000fea0003800000 */
.L_x_74:
        /* <DEDUP_REMOVED lines=10> */
.L_x_77:
[----:B------:R-:W-:Y:S05]  /*124e0*/  BSYNC B1 ;  /* 0x0000000000017941 */ /* 0x000fea0003800000 */
.L_x_76:
        /* <DEDUP_REMOVED lines=10> */
.L_x_79:
[----:B------:R-:W-:Y:S05]  /*12590*/  BSYNC B1 ;  /* 0x0000000000017941 */ /* 0x000fea0003800000 */
.L_x_78:
        /* <DEDUP_REMOVED lines=10> */
.L_x_81:
[----:B------:R-:W-:Y:S05]  /*12640*/  BSYNC B1 ;  /* 0x0000000000017941 */ /* 0x000fea0003800000 */
.L_x_80:
        /* <DEDUP_REMOVED lines=10> */
.L_x_83:
[----:B------:R-:W-:Y:S05]  /*126f0*/  BSYNC B1 ;  /* 0x0000000000017941 */ /* 0x000fea0003800000 */
.L_x_82:
        /* <DEDUP_REMOVED lines=10> */
.L_x_85:
[----:B------:R-:W-:Y:S05]  /*127a0*/  BSYNC B1 ;  /* 0x0000000000017941 */ /* 0x000fea0003800000 */
.L_x_84:
        /* <DEDUP_REMOVED lines=10> */
.L_x_87:
[----:B------:R-:W-:Y:S05]  /*12850*/  BSYNC B1 ;  /* 0x0000000000017941 */ /* 0x000fea0003800000 */
.L_x_86:
        /* <DEDUP_REMOVED lines=10> */
.L_x_89:
[----:B------:R-:W-:Y:S05]  /*12900*/  BSYNC B1 ;  /* 0x0000000000017941 */ /* 0x000fea0003800000 */
.L_x_88:
        /* <DEDUP_REMOVED lines=10> */
.L_x_91:
[----:B------:R-:W-:Y:S05]  /*129b0*/  BSYNC B1 ;  /* 0x0000000000017941 */ /* 0x000fea0003800000 */
.L_x_90:
        /* <DEDUP_REMOVED lines=10> */
.L_x_93:
[----:B------:R-:W-:Y:S05]  /*12a60*/  BSYNC B1 ;  /* 0x0000000000017941 */ /* 0x000fea0003800000 */
.L_x_92:
        /* <DEDUP_REMOVED lines=10> */
.L_x_95:
[----:B------:R-:W-:Y:S05]  /*12b10*/  BSYNC B1 ;  /* 0x0000000000017941 */ /* 0x000fea0003800000 */
.L_x_94:
        /* <DEDUP_REMOVED lines=10> */
.L_x_97:
[----:B------:R-:W-:Y:S05]  /*12bc0*/  BSYNC B1 ;  /* 0x0000000000017941 */ /* 0x000fea0003800000 */
.L_x_96:
        /* <DEDUP_REMOVED lines=10> */
.L_x_99:
[----:B------:R-:W-:Y:S05]  /*12c70*/  BSYNC B1 ;  /* 0x0000000000017941 */ /* 0x000fea0003800000 */
.L_x_98:
        /* <DEDUP_REMOVED lines=10> */
.L_x_101:
[----:B------:R-:W-:Y:S05]  /*12d20*/  BSYNC B1 ;  /* 0x0000000000017941 */ /* 0x000fea0003800000 */
.L_x_100:
        /* <DEDUP_REMOVED lines=10> */
.L_x_103:
[----:B------:R-:W-:Y:S05]  /*12dd0*/  BSYNC B1 ;  /* 0x0000000000017941 */ /* 0x000fea0003800000 */
.L_x_102:
        /* <DEDUP_REMOVED lines=10> */
.L_x_105:
[----:B------:R-:W-:Y:S05]  /*12e80*/  BSYNC B1 ;  /* 0x0000000000017941 */ /* 0x000fea0003800000 */
.L_x_104:
        /* <DEDUP_REMOVED lines=10> */
.L_x_107:
[----:B------:R-:W-:Y:S05]  /*12f30*/  BSYNC B1 ;  /* 0x0000000000017941 */ /* 0x000fea0003800000 */
.L_x_106:
        /* <DEDUP_REMOVED lines=10> */
.L_x_109:
[----:B------:R-:W-:Y:S05]  /*12fe0*/  BSYNC B1 ;  /* 0x0000000000017941 */ /* 0x000fea0003800000 */
.L_x_108:
        /* <DEDUP_REMOVED lines=10> */
.L_x_111:
[----:B------:R-:W-:Y:S05]  /*13090*/  BSYNC B1 ;  /* 0x0000000000017941 */ /* 0x000fea0003800000 */
.L_x_110:
        /* <DEDUP_REMOVED lines=10> */
.L_x_113:
[----:B------:R-:W-:Y:S05]  /*13140*/  BSYNC B1 ;  /* 0x0000000000017941 */ /* 0x000fea0003800000 */
.L_x_112:
        /* <DEDUP_REMOVED lines=10> */
.L_x_115:
[----:B------:R-:W-:Y:S05]  /*131f0*/  BSYNC B1 ;  /* 0x0000000000017941 */ /* 0x000fea0003800000 */
.L_x_114:
        /* <DEDUP_REMOVED lines=10> */
.L_x_117:
[----:B------:R-:W-:Y:S05]  /*132a0*/  BSYNC B1 ;  /* 0x0000000000017941 */ /* 0x000fea0003800000 */
.L_x_116:
        /* <DEDUP_REMOVED lines=10> */
.L_x_119:
[----:B------:R-:W-:Y:S05]  /*13350*/  BSYNC B1 ;  /* 0x0000000000017941 */ /* 0x000fea0003800000 */
.L_x_118:
        /* <DEDUP_REMOVED lines=10> */
.L_x_121:
[----:B------:R-:W-:Y:S05]  /*13400*/  BSYNC B1 ;  /* 0x0000000000017941 */ /* 0x000fea0003800000 */
.L_x_120:
        /* <DEDUP_REMOVED lines=10> */
.L_x_123:
[----:B------:R-:W-:Y:S05]  /*134b0*/  BSYNC B1 ;  /* 0x0000000000017941 */ /* 0x000fea0003800000 */
.L_x_122:
        /* <DEDUP_REMOVED lines=10> */
.L_x_125:
[----:B------:R-:W-:Y:S05]  /*13560*/  BSYNC B1 ;  /* 0x0000000000017941 */ /* 0x000fea0003800000 */
.L_x_124:
        /* <DEDUP_REMOVED lines=10> */
.L_x_127:
[----:B------:R-:W-:Y:S05]  /*13610*/  BSYNC B1 ;  /* 0x0000000000017941 */ /* 0x000fea0003800000 */
.L_x_126:
        /* <DEDUP_REMOVED lines=10> */
.L_x_129:
[----:B------:R-:W-:Y:S05]  /*136c0*/  BSYNC B1 ;  /* 0x0000000000017941 */ /* 0x000fea0003800000 */
.L_x_128:
        /* <DEDUP_REMOVED lines=10> */
.L_x_131:
[----:B------:R-:W-:Y:S05]  /*13770*/  BSYNC B1 ;  /* 0x0000000000017941 */ /* 0x000fea0003800000 */
.L_x_130:
        /* <DEDUP_REMOVED lines=10> */
.L_x_133:
[----:B------:R-:W-:Y:S05]  /*13820*/  BSYNC B1 ;  /* 0x0000000000017941 */ /* 0x000fea0003800000 */
.L_x_132:
        /* <DEDUP_REMOVED lines=10> */
.L_x_135:
[----:B------:R-:W-:Y:S05]  /*138d0*/  BSYNC B1 ;  /* 0x0000000000017941 */ /* 0x000fea0003800000 */
.L_x_134:
        /* <DEDUP_REMOVED lines=10> */
.L_x_137:
[----:B------:R-:W-:Y:S05]  /*13980*/  BSYNC B1 ;  /* 0x0000000000017941 */ /* 0x000fea0003800000 */
.L_x_136:
        /* <DEDUP_REMOVED lines=10> */
.L_x_139:
[----:B------:R-:W-:Y:S05]  /*13a30*/  BSYNC B1 ;  /* 0x0000000000017941 */ /* 0x000fea0003800000 */
.L_x_138:
        /* <DEDUP_REMOVED lines=10> */
.L_x_141:
[----:B------:R-:W-:Y:S05]  /*13ae0*/  BSYNC B1 ;  /* 0x0000000000017941 */ /* 0x000fea0003800000 */
.L_x_140:
        /* <DEDUP_REMOVED lines=10> */
.L_x_143:
[----:B------:R-:W-:Y:S05]  /*13b90*/  BSYNC B1 ;  /* 0x0000000000017941 */ /* 0x000fea0003800000 */
.L_x_142:
        /* <DEDUP_REMOVED lines=10> */
.L_x_145:
[----:B------:R-:W-:Y:S05]  /*13c40*/  BSYNC B1 ;  /* 0x0000000000017941 */ /* 0x000fea0003800000 */
.L_x_144:
        /* <DEDUP_REMOVED lines=10> */
.L_x_147:
[----:B------:R-:W-:Y:S05]  /*13cf0*/  BSYNC B1 ;  /* 0x0000000000017941 */ /* 0x000fea0003800000 */
.L_x_146:
        /* <DEDUP_REMOVED lines=10> */
.L_x_149:
[----:B------:R-:W-:Y:S05]  /*13da0*/  BSYNC B1 ;  /* 0x0000000000017941 */ /* 0x000fea0003800000 */
.L_x_148:
        /* <DEDUP_REMOVED lines=10> */
.L_x_151:
[----:B------:R-:W-:Y:S05]  /*13e50*/  BSYNC B1 ;  /* 0x0000000000017941 */ /* 0x000fea0003800000 */
.L_x_150:
        /* <DEDUP_REMOVED lines=10> */
.L_x_153:
[----:B------:R-:W-:Y:S05]  /*13f00*/  BSYNC B1 ;  /* 0x0000000000017941 */ /* 0x000fea0003800000 */
.L_x_152:
        /* <DEDUP_REMOVED lines=10> */
.L_x_155:
[----:B------:R-:W-:Y:S05]  /*13fb0*/  BSYNC B1 ;  /* 0x0000000000017941 */ /* 0x000fea0003800000 */
.L_x_154:
        /* <DEDUP_REMOVED lines=10> */
.L_x_157:
[----:B------:R-:W-:Y:S05]  /*14060*/  BSYNC B1 ;  /* 0x0000000000017941 */ /* 0x000fea0003800000 */
.L_x_156:
        /* <DEDUP_REMOVED lines=10> */
.L_x_159:
[----:B------:R-:W-:Y:S05]  /*14110*/  BSYNC B1 ;  /* 0x0000000000017941 */ /* 0x000fea0003800000 */
.L_x_158:
        /* <DEDUP_REMOVED lines=10> */
.L_x_161:
[----:B------:R-:W-:Y:S05]  /*141c0*/  BSYNC B1 ;  /* 0x0000000000017941 */ /* 0x000fea0003800000 */
.L_x_160:
        /* <DEDUP_REMOVED lines=10> */
.L_x_163:
[----:B------:R-:W-:Y:S05]  /*14270*/  BSYNC B1 ;  /* 0x0000000000017941 */ /* 0x000fea0003800000 */
.L_x_162:
        /* <DEDUP_REMOVED lines=10> */
.L_x_165:
[----:B------:R-:W-:Y:S05]  /*14320*/  BSYNC B1 ;  /* 0x0000000000017941 */ /* 0x000fea0003800000 */
.L_x_164:
        /* <DEDUP_REMOVED lines=10> */
.L_x_167:
[----:B------:R-:W-:Y:S05]  /*143d0*/  BSYNC B1 ;  /* 0x0000000000017941 */ /* 0x000fea0003800000 */
.L_x_166:
        /* <DEDUP_REMOVED lines=10> */
.L_x_169:
[----:B------:R-:W-:Y:S05]  /*14480*/  BSYNC B1 ;  /* 0x0000000000017941 */ /* 0x000fea0003800000 */
.L_x_168:
        /* <DEDUP_REMOVED lines=10> */
.L_x_171:
[----:B------:R-:W-:Y:S05]  /*14530*/  BSYNC B1 ;  /* 0x0000000000017941 */ /* 0x000fea0003800000 */
.L_x_170:
        /* <DEDUP_REMOVED lines=10> */
.L_x_173:
[----:B------:R-:W-:Y:S05]  /*145e0*/  BSYNC B1 ;  /* 0x0000000000017941 */ /* 0x000fea0003800000 */
.L_x_172:
        /* <DEDUP_REMOVED lines=10> */
.L_x_175:
[----:B------:R-:W-:Y:S05]  /*14690*/  BSYNC B1 ;  /* 0x0000000000017941 */ /* 0x000fea0003800000 */
.L_x_174:
        /* <DEDUP_REMOVED lines=10> */
.L_x_177:
[----:B------:R-:W-:Y:S05]  /*14740*/  BSYNC B1 ;  /* 0x0000000000017941 */ /* 0x000fea0003800000 */
.L_x_176:
        /* <DEDUP_REMOVED lines=10> */
.L_x_179:
[----:B------:R-:W-:Y:S05]  /*147f0*/  BSYNC B1 ;  /* 0x0000000000017941 */ /* 0x000fea0003800000 */
.L_x_178:
        /* <DEDUP_REMOVED lines=10> */
.L_x_181:
[----:B------:R-:W-:Y:S05]  /*148a0*/  BSYNC B1 ;  /* 0x0000000000017941 */ /* 0x000fea0003800000 */
.L_x_180:
        /* <DEDUP_REMOVED lines=10> */
.L_x_183:
[----:B------:R-:W-:Y:S05]  /*14950*/  BSYNC B1 ;  /* 0x0000000000017941 */ /* 0x000fea0003800000 */
.L_x_182:
        /* <DEDUP_REMOVED lines=10> */
.L_x_185:
[----:B------:R-:W-:Y:S05]  /*14a00*/  BSYNC B1 ;  /* 0x0000000000017941 */ /* 0x000fea0003800000 */
.L_x_184:
        /* <DEDUP_REMOVED lines=10> */
.L_x_187:
[----:B------:R-:W-:Y:S05]  /*14ab0*/  BSYNC B1 ;  /* 0x0000000000017941 */ /* 0x000fea0003800000 */
.L_x_186:
        /* <DEDUP_REMOVED lines=10> */
.L_x_189:
[----:B------:R-:W-:Y:S05]  /*14b60*/  BSYNC B1 ;  /* 0x0000000000017941 */ /* 0x000fea0003800000 */
.L_x_188:
        /* <DEDUP_REMOVED lines=10> */
.L_x_191:
[----:B------:R-:W-:Y:S05]  /*14c10*/  BSYNC B1 ;  /* 0x0000000000017941 */ /* 0x000fea0003800000 */
.L_x_190:
        /* <DEDUP_REMOVED lines=10> */
.L_x_193:
[----:B------:R-:W-:Y:S05]  /*14cc0*/  BSYNC B1 ;  /* 0x0000000000017941 */ /* 0x000fea0003800000 */
.L_x_192:
        /* <DEDUP_REMOVED lines=10> */
.L_x_195:
[----:B------:R-:W-:Y:S05]  /*14d70*/  BSYNC B1 ;  /* 0x0000000000017941 */ /* 0x000fea0003800000 */
.L_x_194:
        /* <DEDUP_REMOVED lines=10> */
.L_x_197:
[----:B------:R-:W-:Y:S05]  /*14e20*/  BSYNC B1 ;  /* 0x0000000000017941 */ /* 0x000fea0003800000 */
.L_x_196:
        /* <DEDUP_REMOVED lines=10> */
.L_x_199:
[----:B------:R-:W-:Y:S05]  /*14ed0*/  BSYNC B1 ;  /* 0x0000000000017941 */ /* 0x000fea0003800000 */
.L_x_198:
        /* <DEDUP_REMOVED lines=10> */
.L_x_201:
[----:B------:R-:W-:Y:S05]  /*14f80*/  BSYNC B1 ;  /* 0x0000000000017941 */ /* 0x000fea0003800000 */
.L_x_200:
        /* <DEDUP_REMOVED lines=10> */
.L_x_203:
[----:B------:R-:W-:Y:S05]  /*15030*/  BSYNC B1 ;  /* 0x0000000000017941 */ /* 0x000fea0003800000 */
.L_x_202:
        /* <DEDUP_REMOVED lines=10> */
.L_x_205:
[----:B------:R-:W-:Y:S05]  /*150e0*/  BSYNC B1 ;  /* 0x0000000000017941 */ /* 0x000fea0003800000 */
.L_x_204:
        /* <DEDUP_REMOVED lines=10> */
.L_x_207:
[----:B------:R-:W-:Y:S05]  /*15190*/  BSYNC B1 ;  /* 0x0000000000017941 */ /* 0x000fea0003800000 */
.L_x_206:
        /* <DEDUP_REMOVED lines=10> */
.L_x_209:
[----:B------:R-:W-:Y:S05]  /*15240*/  BSYNC B1 ;  /* 0x0000000000017941 */ /* 0x000fea0003800000 */
.L_x_208:
        /* <DEDUP_REMOVED lines=10> */
.L_x_211:
[----:B------:R-:W-:Y:S05]  /*152f0*/  BSYNC B1 ;  /* 0x0000000000017941 */ /* 0x000fea0003800000 */
.L_x_210:
        /* <DEDUP_REMOVED lines=10> */
.L_x_213:
[----:B------:R-:W-:Y:S05]  /*153a0*/  BSYNC B1 ;  /* 0x0000000000017941 */ /* 0x000fea0003800000 */
.L_x_212:
        /* <DEDUP_REMOVED lines=10> */
.L_x_215:
[----:B------:R-:W-:Y:S05]  /*15450*/  BSYNC B1 ;  /* 0x0000000000017941 */ /* 0x000fea0003800000 */
.L_x_214:
        /* <DEDUP_REMOVED lines=10> */
.L_x_217:
[----:B------:R-:W-:Y:S05]  /*15500*/  BSYNC B1 ;  /* 0x0000000000017941 */ /* 0x000fea0003800000 */
.L_x_216:
        /* <DEDUP_REMOVED lines=10> */
.L_x_219:
[----:B------:R-:W-:Y:S05]  /*155b0*/  BSYNC B1 ;  /* 0x0000000000017941 */ /* 0x000fea0003800000 */
.L_x_218:
        /* <DEDUP_REMOVED lines=10> */
.L_x_221:
[----:B------:R-:W-:Y:S05]  /*15660*/  BSYNC B1 ;  /* 0x0000000000017941 */ /* 0x000fea0003800000 */
.L_x_220:
        /* <DEDUP_REMOVED lines=10> */
.L_x_223:
[----:B------:R-:W-:Y:S05]  /*15710*/  BSYNC B1 ;  /* 0x0000000000017941 */ /* 0x000fea0003800000 */
.L_x_222:
        /* <DEDUP_REMOVED lines=10> */
.L_x_225:
[----:B------:R-:W-:Y:S05]  /*157c0*/  BSYNC B1 ;  /* 0x0000000000017941 */ /* 0x000fea0003800000 */
.L_x_224:
        /* <DEDUP_REMOVED lines=10> */
.L_x_227:
[----:B------:R-:W-:Y:S05]  /*15870*/  BSYNC B1 ;  /* 0x0000000000017941 */ /* 0x000fea0003800000 */
.L_x_226:
        /* <DEDUP_REMOVED lines=10> */
.L_x_229:
[----:B------:R-:W-:Y:S05]  /*15920*/  BSYNC B1 ;  /* 0x0000000000017941 */ /* 0x000fea0003800000 */
.L_x_228:
        /* <DEDUP_REMOVED lines=10> */
.L_x_231:
[----:B------:R-:W-:Y:S05]  /*159d0*/  BSYNC B1 ;  /* 0x0000000000017941 */ /* 0x000fea0003800000 */
.L_x_230:
        /* <DEDUP_REMOVED lines=10> */
.L_x_233:
[----:B------:R-:W-:Y:S05]  /*15a80*/  BSYNC B1 ;  /* 0x0000000000017941 */ /* 0x000fea0003800000 */
.L_x_232:
        /* <DEDUP_REMOVED lines=10> */
.L_x_235:
[----:B------:R-:W-:Y:S05]  /*15b30*/  BSYNC B1 ;  /* 0x0000000000017941 */ /* 0x000fea0003800000 */
.L_x_234:
        /* <DEDUP_REMOVED lines=10> */
.L_x_237:
[----:B------:R-:W-:Y:S05]  /*15be0*/  BSYNC B1 ;  /* 0x0000000000017941 */ /* 0x000fea0003800000 */
.L_x_236:
        /* <DEDUP_REMOVED lines=10> */
.L_x_239:
[----:B------:R-:W-:Y:S05]  /*15c90*/  BSYNC B1 ;  /* 0x0000000000017941 */ /* 0x000fea0003800000 */
.L_x_238:
        /* <DEDUP_REMOVED lines=10> */
.L_x_241:
[----:B------:R-:W-:Y:S05]  /*15d40*/  BSYNC B1 ;  /* 0x0000000000017941 */ /* 0x000fea0003800000 */
.L_x_240:
        /* <DEDUP_REMOVED lines=10> */
.L_x_243:
[----:B------:R-:W-:Y:S05]  /*15df0*/  BSYNC B1 ;  /* 0x0000000000017941 */ /* 0x000fea0003800000 */
.L_x_242:
        /* <DEDUP_REMOVED lines=10> */
.L_x_245:
[----:B------:R-:W-:Y:S05]  /*15ea0*/  BSYNC B1 ;  /* 0x0000000000017941 */ /* 0x000fea0003800000 */
.L_x_244:
        /* <DEDUP_REMOVED lines=10> */
.L_x_247:
[----:B------:R-:W-:Y:S05]  /*15f50*/  BSYNC B1 ;  /* 0x0000000000017941 */ /* 0x000fea0003800000 */
.L_x_246:
        /* <DEDUP_REMOVED lines=10> */
.L_x_249:
[----:B------:R-:W-:Y:S05]  /*16000*/  BSYNC B1 ;  /* 0x0000000000017941 */ /* 0x000fea0003800000 */
.L_x_248:
        /* <DEDUP_REMOVED lines=10> */
.L_x_251:
[----:B------:R-:W-:Y:S05]  /*160b0*/  BSYNC B1 ;  /* 0x0000000000017941 */ /* 0x000fea0003800000 */
.L_x_250:
        /* <DEDUP_REMOVED lines=10> */
.L_x_253:
[----:B------:R-:W-:Y:S05]  /*16160*/  BSYNC B1 ;  /* 0x0000000000017941 */ /* 0x000fea0003800000 */
.L_x_252:
        /* <DEDUP_REMOVED lines=10> */
.L_x_255:
[----:B------:R-:W-:Y:S05]  /*16210*/  BSYNC B1 ;  /* 0x0000000000017941 */ /* 0x000fea0003800000 */
.L_x_254:
        /* <DEDUP_REMOVED lines=10> */
.L_x_257:
[----:B------:R-:W-:Y:S05]  /*162c0*/  BSYNC B1 ;  /* 0x0000000000017941 */ /* 0x000fea0003800000 */
.L_x_256:
        /* <DEDUP_REMOVED lines=10> */
.L_x_259:
[----:B------:R-:W-:Y:S05]  /*16370*/  BSYNC B1 ;  /* 0x0000000000017941 */ /* 0x000fea0003800000 */
.L_x_258:
        /* <DEDUP_REMOVED lines=10> */
.L_x_261:
[----:B------:R-:W-:Y:S05]  /*16420*/  BSYNC B1 ;  /* 0x0000000000017941 */ /* 0x000fea0003800000 */
.L_x_260:
        /* <DEDUP_REMOVED lines=10> */
.L_x_263:
[----:B------:R-:W-:Y:S05]  /*164d0*/  BSYNC B1 ;  /* 0x0000000000017941 */ /* 0x000fea0003800000 */
.L_x_262:
        /* <DEDUP_REMOVED lines=10> */
.L_x_265:
[----:B------:R-:W-:Y:S05]  /*16580*/  BSYNC B1 ;  /* 0x0000000000017941 */ /* 0x000fea0003800000 */
.L_x_264:
        /* <DEDUP_REMOVED lines=10> */
.L_x_267:
[----:B------:R-:W-:Y:S05]  /*16630*/  BSYNC B1 ;  /* 0x0000000000017941 */ /* 0x000fea0003800000 */
.L_x_266:
        /* <DEDUP_REMOVED lines=10> */
.L_x_269:
[----:B------:R-:W-:Y:S05]  /*166e0*/  BSYNC B1 ;  /* 0x0000000000017941 */ /* 0x000fea0003800000 */
.L_x_268:
        /* <DEDUP_REMOVED lines=10> */
.L_x_271:
[----:B------:R-:W-:Y:S05]  /*16790*/  BSYNC B1 ;  /* 0x0000000000017941 */ /* 0x000fea0003800000 */
.L_x_270:
        /* <DEDUP_REMOVED lines=10> */
.L_x_273:
[----:B------:R-:W-:Y:S05]  /*16840*/  BSYNC B1 ;  /* 0x0000000000017941 */ /* 0x000fea0003800000 */
.L_x_272:
        /* <DEDUP_REMOVED lines=10> */
.L_x_275:
[----:B------:R-:W-:Y:S05]  /*168f0*/  BSYNC B1 ;  /* 0x0000000000017941 */ /* 0x000fea0003800000 */
.L_x_274:
        /* <DEDUP_REMOVED lines=10> */
.L_x_277:
[----:B------:R-:W-:Y:S05]  /*169a0*/  BSYNC B1 ;  /* 0x0000000000017941 */ /* 0x000fea0003800000 */
.L_x_276:
[----:B0-234-:R-:W2:Y:S01]  /*169b0*/  LDL.LU R10, [R1+0x1f4] ;  /* 0x0001f400010a7983 */ /* 0x01dea20000300800 */
[----:B-----5:R-:W-:Y:S01]  /*169c0*/  IMAD.U32 R11, R23, 0x10000, RZ ;  /* 0x00010000170b7824 */ /* 0x020fe200078e00ff */
        /* <DEDUP_REMOVED lines=8> */
.L_x_279:
[----:B------:R-:W-:Y:S05]  /*16a50*/  BSYNC B1 ;  /* 0x0000000000017941 */ /* 0x000fea0003800000 */
.L_x_278:
[----:B------:R-:W3:Y:S01]  /*16a60*/  LDL.LU R10, [R1+0x1f8] ;  /* 0x0001f800010a7983 */ /* 0x000ee20000300800 */
[----:B0----5:R-:W-:Y:S01]  /*16a70*/  IMAD.U32 R11, R23, 0x10000, RZ ;  /* 0x00010000170b7824 */ /* 0x021fe200078e00ff */
[----:B------:R-:W-:Y:S01]  /*16a80*/  ISETP.GT.AND P1, PT, R0, 0xf9, P0 ;  /* 0x000000f90000780c */ /* 0x000fe20000724270 */
[----:B------:R-:W-:Y:S01]  /*16a90*/  BSSY B1, `(.L_x_280) ;  /* 0x000000a000017945 */ /* 0x000fe20003800000 */
[----:B------:R-:W-:Y:S01]  /*16aa0*/  IADD3 R167, P0, R3, 0x80, RZ ;  /* 0x0000008003a77810 */ /* 0x000fe20007f1e0ff */
[----:B------:R-:W-:-:S04]  /*16ab0*/  FMUL R11, R11, R16 ;  /* 0x000000100b0b7220 */ /* 0x000fc80000400000 */
[----:B---3--:R-:W-:-:S05]  /*16ac0*/  FFMA R11, R10, R2, R11 ;  /* 0x000000020a0b7223 */ /* 0x008fca000000000b */
[----:B------:R-:W-:-:S04]  /*16ad0*/  F2FP.BF16.F32.PACK_AB R11, RZ, R11 ;  /* 0x0000000bff0b723e */ /* 0x000fc800000010ff */
[----:B------:R-:W-:Y:S02]  /*16ae0*/  PRMT R3, R11, 0x7610, R3 ;  /* 0x000076100b037816 */ /* 0x000fe40000000003 */
[----:B------:R-:W-:-:S03]  /*16af0*/  IADD3.X R11, RZ, UR7, RZ, P0, !PT ;  /* 0x00000007ff0b7c10 */ /* 0x000fc600087fe4ff */
[----:B------:R0:W-:Y:S01]  /*16b00*/  @P2 STG.E.U16 desc[UR44][R6.64+0x1f0], R3 ;  /* 0x0001f00306002986 */ /* 0x0001e2000c10152c */
[----:B------:R-:W-:Y:S05]  /*16b10*/  @!P1 BRA `(.L_x_281) ;  /* 0x0000000000049947 */ /* 0x000fea0003800000 */
[----:B------:R3:W5:Y:S02]  /*16b20*/  LDG.E.LTC128B.U16 R23, desc[UR44][R8.64+0x1f2] ;  /* 0x0001f22c08177981 */ /* 0x000764000c1e1520 */
.L_x_281:
[----:B------:R-:W-:Y:S05]  /*16b30*/  BSYNC B1 ;  /* 0x0000000000017941 */ /* 0x000fea0003800000 */
.L_x_280:
[----:B------:R-:W4:Y:S01]  /*16b40*/  LDL.LU R10, [R1+0x1fc] ;  /* 0x0001fc00010a7983 */ /* 0x000f220000300800 */
[----:B0----5:R-:W-:Y:S01]  /*16b50*/  IMAD.U32 R3, R23, 0x10000, RZ ;  /* 0x0001000017037824 */ /* 0x021fe200078e00ff */
[----:B------:R-:W-:Y:S01]  /*16b60*/  ISETP.GT.AND P0, PT, R17, 0x80, PT ;  /* 0x000000801100780c */ /* 0x000fe20003f04270 */
[----:B--23--:R-:W-:Y:S02]  /*16b70*/  IMAD R8, R11, R14, RZ ;  /* 0x0000000e0b087224 */ /* 0x00cfe400078e02ff */
[----:B------:R-:W-:Y:S01]  /*16b80*/  FMUL R3, R3, R16 ;  /* 0x0000001003037220 */ /* 0x000fe20000400000 */
[----:B------:R-:W-:Y:S01]  /*16b90*/  ISETP.GT.AND P4, PT, R0, RZ, P0 ;  /* 0x000000ff0000720c */ /* 0x000fe20000784270 */
[C---:B------:R-:W-:Y:S02]  /*16ba0*/  IMAD R165, R167.reuse, R15, R8 ;  /* 0x0000000fa7a57224 */ /* 0x040fe400078e0208 */
[----:B------:R-:W-:-:S04]  /*16bb0*/  IMAD.WIDE.U32 R8, R167, R14, R20 ;  /* 0x0000000ea7087225 */ /* 0x000fc800078e0014 */
[----:B------:R-:W-:Y:S02]  /*16bc0*/  IMAD.IADD R9, R9, 0x1, R165 ;  /* 0x0000000109097824 */ /* 0x000fe400078e02a5 */
[----:B----4-:R-:W-:Y:S01]  /*16bd0*/  FFMA R3, R10, R2, R3 ;  /* 0x000000020a037223 */ /* 0x010fe20000000003 */
[----:B------:R-:W-:-:S04]  /*16be0*/  LEA R10, P2, R8, R12, 0x1 ;  /* 0x0000000c080a7211 */ /* 0x000fc800078408ff */
[----:B------:R-:W-:Y:S02]  /*16bf0*/  F2FP.BF16.F32.PACK_AB R3, RZ, R3 ;  /* 0x00000003ff03723e */ /* 0x000fe400000010ff */
[--C-:B------:R-:W-:Y:S02]  /*16c00*/  LEA.HI.X R11, R8, R13, R9.reuse, 0x1, P2 ;  /* 0x0000000d080b7211 */ /* 0x100fe400010f0c09 */
[----:B------:R-:W-:-:S05]  /*16c10*/  PRMT R9, R3, 0x7610, R9 ;  /* 0x0000761003097816 */ /* 0x000fca0000000009 */
[----:B------:R0:W-:Y:S04]  /*16c20*/  @P1 STG.E.U16 desc[UR44][R6.64+0x1f2], R9 ;  /* 0x0001f20906001986 */ /* 0x0001e8000c10152c */
[----:B------:R-:W2:Y:S01]  /*16c30*/  @P4 LDG.E.LTC128B.U16 R23, desc[UR44][R10.64] ;  /* 0x0000002c0a174981 */ /* 0x000ea2000c1e1520 */
[----:B-1----:R-:W-:Y:S01]  /*16c40*/  IMAD.U32 R159, RZ, RZ, UR8 ;  /* 0x00000008ff9f7e24 */ /* 0x002fe2000f8e00ff */
[----:B------:R-:W-:Y:S01]  /*16c50*/  MOV R161, UR8 ;  /* 0x0000000800a17c02 */ /* 0x000fe20008000f00 */
[----:B------:R-:W-:Y:S01]  /*16c60*/  IMAD.U32 R164, RZ, RZ, UR9 ;  /* 0x00000009ffa47e24 */ /* 0x000fe2000f8e00ff */
[----:B------:R-:W-:Y:S01]  /*16c70*/  ISETP.GT.AND P2, PT, R0, 0x1, P0 ;  /* 0x000000010000780c */ /* 0x000fe20000744270 */
[----:B------:R-:W-:Y:S01]  /*16c80*/  IMAD.SHL.U32 R159, R159, 0x100, RZ ;  /* 0x000001009f9f7824 */ /* 0x000fe200078e00ff */
[----:B------:R-:W-:Y:S01]  /*16c90*/  BSSY B1, `(.L_x_282) ;  /* 0x0000011000017945 */ /* 0x000fe20003800000 */
[----:B0-----:R-:W-:Y:S01]  /*16ca0*/  IMAD.WIDE.U32 R8, R167, R14, R18 ;  /* 0x0000000ea7087225 */ /* 0x001fe200078e0012 */
[----:B------:R-:W-:-:S04]  /*16cb0*/  SHF.L.U64.HI R161, R161, 0x8, R164 ;  /* 0x00000008a1a17819 */ /* 0x000fc800000102a4 */
[----:B------:R-:W-:-:S03]  /*16cc0*/  IADD3 R9, R165, R9, RZ ;  /* 0x00000009a5097210 */ /* 0x000fc60007ffe0ff */
[----:B------:R-:W-:Y:S01]  /*16cd0*/  IMAD.WIDE.U32 R162, R22, UR42, R8 ;  /* 0x0000002a16a27c25 */ /* 0x000fe2000f8e0008 */
[----:B------:R-:W-:-:S04]  /*16ce0*/  IADD3 R8, P1, R159, R4, RZ ;  /* 0x000000049f087210 */ /* 0x000fc80007f3e0ff */
[----:B------:R-:W-:Y:S01]  /*16cf0*/  IADD3 R7, R157, R163, RZ ;  /* 0x000000a39d077210 */ /* 0x000fe20007ffe0ff */
[----:B------:R-:W-:Y:S01]  /*16d00*/  IMAD.X R9, R161, 0x1, R5, P1 ;  /* 0x00000001a1097824 */ /* 0x000fe200008e0605 */
[----:B------:R-:W-:-:S04]  /*16d10*/  LEA R6, P3, R162, R12, 0x1 ;  /* 0x0000000ca2067211 */ /* 0x000fc800078608ff */
[----:B------:R-:W-:Y:S01]  /*16d20*/  LEA.HI.X R7, R162, R13, R7, 0x1, P3 ;  /* 0x0000000da2077211 */ /* 0x000fe200018f0c07 */
[----:B--2---:R-:W-:-:S04]  /*16d30*/  IMAD.U32 R3, R23, 0x10000, RZ ;  /* 0x0001000017037824 */ /* 0x004fc800078e00ff */
[----:B------:R-:W-:-:S04]  /*16d40*/  FMUL R3, R3, R16 ;  /* 0x0000001003037220 */ /* 0x000fc80000400000 */
[----:B------:R-:W-:-:S05]  /*16d50*/  FFMA R3, R24, R2, R3 ;  /* 0x0000000218037223 */ /* 0x000fca0000000003 */
[----:B------:R-:W-:-:S05]  /*16d60*/  F2FP.BF16.F32.PACK_AB R3, RZ, R3 ;  /* 0x00000003ff03723e */ /* 0x000fca00000010ff */
[----:B------:R0:W-:Y:S01]  /*16d70*/  @P4 STG.E.U16 desc[UR44][R8.64], R3 ;  /* 0x0000000308004986 */ /* 0x0001e2000c10152c */
[----:B------:R-:W-:Y:S05]  /*16d80*/  @!P2 BRA `(.L_x_283) ;  /* 0x000000000004a947 */ /* 0x000fea0003800000 */
[----:B------:R1:W5:Y:S02]  /*16d90*/  LDG.E.LTC128B.U16 R23, desc[UR44][R6.64+0x2] ;  /* 0x0000022c06177981 */ /* 0x000364000c1e1520 */
.L_x_283:
[----:B------:R-:W-:Y:S05]  /*16da0*/  BSYNC B1 ;  /* 0x0000000000017941 */ /* 0x000fea0003800000 */
.L_x_282:
[----:B0----5:R-:W-:Y:S01]  /*16db0*/  IMAD.U32 R3, R23, 0x10000, RZ ;  /* 0x0001000017037824 */ /* 0x021fe200078e00ff */
[----:B------:R-:W-:Y:S01]  /*16dc0*/  ISETP.GT.AND P1, PT, R17, 0x88, PT ;  /* 0x000000881100780c */ /* 0x000fe20003f24270 */
[----:B------:R-:W-:Y:S01]  /*16dd0*/  IMAD.WIDE.U32 R14, R167, R14, R154 ;  /* 0x0000000ea70e7225 */ /* 0x000fe200078e009a */
[----:B------:R-:W-:Y:S03]  /*16de0*/  BSSY B1, `(.L_x_284) ;  /* 0x0000010000017945 */ /* 0x000fe60003800000 */
[----:B------:R-:W-:Y:S01]  /*16df0*/  FMUL R10, R3, R16 ;  /* 0x00000010030a7220 */ /* 0x000fe20000400000 */
[----:B------:R-:W-:Y:S02]  /*16e00*/  ISETP.GT.AND P3, PT, R0, RZ, P1 ;  /* 0x000000ff0000720c */ /* 0x000fe40000f64270 */
[----:B------:R-:W-:Y:S01]  /*16e10*/  IADD3 R152, P4, R152, R14, RZ ;  /* 0x0000000e98987210 */ /* 0x000fe20007f9e0ff */
[----:B------:R-:W-:Y:S01]  /*16e20*/  FFMA R10, R25, R2, R10 ;  /* 0x00000002190a7223 */ /* 0x000fe2000000000a */
[----:B------:R-:W-:-:S02]  /*16e30*/  IADD3 R165, R165, R15, RZ ;  /* 0x0000000fa5a57210 */ /* 0x000fc40007ffe0ff */
[----:B------:R-:W-:Y:S02]  /*16e40*/  IADD3 R14, P5, R18, R14, RZ ;  /* 0x0000000e120e7210 */ /* 0x000fe40007fbe0ff */
[----:B------:R-:W-:Y:S01]  /*16e50*/  F2FP.BF16.F32.PACK_AB R3, RZ, R10 ;  /* 0x0000000aff03723e */ /* 0x000fe200000010ff */
[----:B------:R-:W-:Y:S01]  /*16e60*/  IMAD.X R20, R165, 0x1, R21, P4 ;  /* 0x00000001a5147824 */ /* 0x000fe200020e0615 */
[C---:B------:R-:W-:Y:S02]  /*16e70*/  LEA R10, P4, R152.reuse, R12, 0x1 ;  /* 0x0000000c980a7211 */ /* 0x040fe400078808ff */
[----:B------:R-:W-:Y:S02]  /*16e80*/  PRMT R17, R3, 0x7610, R17 ;  /* 0x0000761003117816 */ /* 0x000fe40000000011 */
[----:B------:R-:W-:Y:S02]  /*16e90*/  LEA.HI.X R11, R152, R13, R20, 0x1, P4 ;  /* 0x0000000d980b7211 */ /* 0x000fe400020f0c14 */
[----:B------:R-:W-:Y:S01]  /*16ea0*/  PRMT R3, R23, 0x7610, R3 ;  /* 0x0000761017037816 */ /* 0x000fe20000000003 */
[----:B------:R0:W-:Y:S01]  /*16eb0*/  @P2 STG.E.U16 desc[UR44][R8.64+0x2], R17 ;  /* 0x0000021108002986 */ /* 0x0001e2000c10152c */
[----:B------:R-:W-:Y:S05]  /*16ec0*/  @!P3 BRA `(.L_x_285) ;  /* 0x000000000004b947 */ /* 0x000fea0003800000 */
[----:B------:R2:W5:Y:S02]  /*16ed0*/  LDG.E.LTC128B.U16 R3, desc[UR44][R10.64] ;  /* 0x0000002c0a037981 */ /* 0x000564000c1e1520 */
.L_x_285:
[----:B------:R-:W-:Y:S05]  /*16ee0*/  BSYNC B1 ;  /* 0x0000000000017941 */ /* 0x000fea0003800000 */
.L_x_284:
[----:B--2--5:R-:W-:Y:S01]  /*16ef0*/  IMAD.U32 R11, R3, 0x10000, RZ ;  /* 0x00010000030b7824 */ /* 0x024fe200078e00ff */
[----:B------:R-:W-:Y:S01]  /*16f00*/  IADD3.X R15, R19, R165, RZ, P5, !PT ;  /* 0x000000a5130f7210 */ /* 0x000fe20002ffe4ff */
[----:B------:R-:W-:Y:S01]  /*16f10*/  BSSY B1, `(.L_x_286) ;  /* 0x000000e000017945 */ /* 0x000fe20003800000 */
[----:B------:R-:W-:Y:S01]  /*16f20*/  IADD3 R10, P2, R8, R158, RZ ;  /* 0x0000009e080a7210 */ /* 0x000fe20007f5e0ff */
[----:B------:R-:W-:Y:S01]  /*16f30*/  FMUL R11, R11, R16 ;  /* 0x000000100b0b7220 */ /* 0x000fe20000400000 */
[----:B------:R-:W-:Y:S01]  /*16f40*/  ISETP.GT.AND P5, PT, R0, 0x1, P1 ;  /* 0x000000010000780c */ /* 0x000fe20000fa4270 */
[----:B------:R-:W-:-:S04]  /*16f50*/  IMAD.WIDE.U32 R22, R22, UR42, R14 ;  /* 0x0000002a16167c25 */ /* 0x000fc8000f8e000e */
[----:B------:R-:W-:Y:S01]  /*16f60*/  FFMA R11, R26, R2, R11 ;  /* 0x000000021a0b7223 */ /* 0x000fe2000000000b */
[----:B------:R-:W-:Y:S01]  /*16f70*/  IMAD.IADD R157, R157, 0x1, R23 ;  /* 0x000000019d9d7824 */ /* 0x000fe200078e0217 */
[----:B------:R-:W-:-:S03]  /*16f80*/  LEA R12, P4, R22, R12, 0x1 ;  /* 0x0000000c160c7211 */ /* 0x000fc600078808ff */
[----:B------:R-:W-:Y:S01]  /*16f90*/  F2FP.BF16.F32.PACK_AB R14, RZ, R11 ;  /* 0x0000000bff0e723e */ /* 0x000fe200000010ff */
[----:B------:R-:W-:Y:S01]  /*16fa0*/  IMAD.X R11, R9, 0x1, R156, P2 ;  /* 0x00000001090b7824 */ /* 0x000fe200010e069c */
[----:B------:R-:W-:-:S04]  /*16fb0*/  LEA.HI.X R13, R22, R13, R157, 0x1, P4 ;  /* 0x0000000d160d7211 */ /* 0x000fc800020f0c9d */
[----:B------:R2:W-:Y:S01]  /*16fc0*/  @P3 STG.E.U16 desc[UR44][R10.64], R14 ;  /* 0x0000000e0a003986 */ /* 0x0005e2000c10152c */
[----:B------:R-:W-:Y:S05]  /*16fd0*/  @!P5 BRA `(.L_x_287) ;  /* 0x000000000004d947 */ /* 0x000fea0003800000 */
[----:B------:R3:W5:Y:S02]  /*16fe0*/  LDG.E.LTC128B.U16 R3, desc[UR44][R12.64+0x2] ;  /* 0x0000022c0c037981 */ /* 0x000764000c1e1520 */
.L_x_287:
[----:B------:R-:W-:Y:S05]  /*16ff0*/  BSYNC B1 ;  /* 0x0000000000017941 */ /* 0x000fea0003800000 */
.L_x_286:
[----:B-----5:R-:W-:Y:S01]  /*17000*/  SHF.L.U32 R15, R3, 0x10, RZ ;  /* 0x00000010030f7819 */ /* 0x020fe200000006ff */
[----:B------:R-:W-:Y:S01]  /*17010*/  BSSY B1, `(.L_x_288) ;  /* 0x0000008000017945 */ /* 0x000fe20003800000 */
[----:B------:R-:W-:-:S03]  /*17020*/  ISETP.GT.AND P2, PT, R0, 0x8, P0 ;  /* 0x000000080000780c */ /* 0x000fc60000744270 */
[----:B--2---:R-:W-:-:S04]  /*17030*/  FMUL R14, R15, R16 ;  /* 0x000000100f0e7220 */ /* 0x004fc80000400000 */
[----:B------:R-:W-:-:S05]  /*17040*/  FFMA R14, R27, R2, R14 ;  /* 0x000000021b0e7223 */ /* 0x000fca000000000e */
[----:B------:R-:W-:-:S05]  /*17050*/  F2FP.BF16.F32.PACK_AB R14, RZ, R14 ;  /* 0x0000000eff0e723e */ /* 0x000fca00000010ff */
[----:B------:R2:W-:Y:S01]  /*17060*/  @P5 STG.E.U16 desc[UR44][R10.64+0x2], R14 ;  /* 0x0000020e0a005986 */ /* 0x0005e2000c10152c */
[----:B------:R-:W-:Y:S05]  /*17070*/  @!P2 BRA `(.L_x_289) ;  /* 0x000000000004a947 */ /* 0x000fea0003800000 */
[----:B------:R4:W5:Y:S02]  /*17080*/  LDG.E.LTC128B.U16 R3, desc[UR44][R6.64+0x10] ;  /* 0x0000102c06037981 */ /* 0x000964000c1e1520 */
.L_x_289:
[----:B------:R-:W-:Y:S05]  /*17090*/  BSYNC B1 ;  /* 0x0000000000017941 */ /* 0x000fea0003800000 */
.L_x_288:
[----:B--2--5:R-:W-:Y:S01]  /*170a0*/  IMAD.U32 R11, R3, 0x10000, RZ ;  /* 0x00010000030b7824 */ /* 0x024fe200078e00ff */
[----:B------:R-:W-:Y:S01]  /*170b0*/  ISETP.GT.AND P3, PT, R0, 0x9, P0 ;  /* 0x000000090000780c */ /* 0x000fe20000764270 */
[----:B------:R-:W-:Y:S02]  /*170c0*/  BSSY B1, `(.L_x_290) ;  /* 0x0000007000017945 */ /* 0x000fe40003800000 */
[----:B------:R-:W-:-:S04]  /*170d0*/  FMUL R11, R11, R16 ;  /* 0x000000100b0b7220 */ /* 0x000fc80000400000 */
[----:B------:R-:W-:-:S05]  /*170e0*/  FFMA R11, R28, R2, R11 ;  /* 0x000000021c0b7223 */ /* 0x000fca000000000b */
[----:B------:R-:W-:-:S05]  /*170f0*/  F2FP.BF16.F32.PACK_AB R11, RZ, R11 ;  /* 0x0000000bff0b723e */ /* 0x000fca00000010ff */
[----:B------:R2:W-:Y:S01]  /*17100*/  @P2 STG.E.U16 desc[UR44][R8.64+0x10], R11 ;  /* 0x0000100b08002986 */ /* 0x0005e2000c10152c */
[----:B------:R-:W-:Y:S05]  /*17110*/  @!P3 BRA `(.L_x_291) ;  /* 0x000000000004b947 */ /* 0x000fea0003800000 */
[----:B------:R0:W5:Y:S02]  /*17120*/  LDG.E.LTC128B.U16 R3, desc[UR44][R6.64+0x12] ;  /* 0x0000122c06037981 */ /* 0x000164000c1e1520 */
.L_x_291:
[----:B------:R-:W-:Y:S05]  /*17130*/  BSYNC B1 ;  /* 0x0000000000017941 */ /* 0x000fea0003800000 */
.L_x_290:
        /* <DEDUP_REMOVED lines=9> */
.L_x_293:
[----:B------:R-:W-:Y:S05]  /*171d0*/  BSYNC B1 ;  /* 0x0000000000017941 */ /* 0x000fea0003800000 */
.L_x_292:
[----:B-----5:R-:W-:Y:S01]  /*171e0*/  SHF.L.U32 R11, R3, 0x10, RZ ;  /* 0x00000010030b7819 */ /* 0x020fe200000006ff */
[----:B------:R-:W-:Y:S01]  /*171f0*/  BSSY B1, `(.L_x_294) ;  /* 0x000000a000017945 */ /* 0x000fe20003800000 */
[----:B--2---:R-:W-:Y:S02]  /*17200*/  IADD3 R10, P3, R158, R8, RZ ;  /* 0x000000089e0a7210 */ /* 0x004fe40007f7e0ff */
[----:B------:R-:W-:Y:S01]  /*17210*/  ISETP.GT.AND P2, PT, R0, 0x9, P1 ;  /* 0x000000090000780c */ /* 0x000fe20000f44270 */
[----:B------:R-:W-:-:S04]  /*17220*/  FMUL R11, R11, R16 ;  /* 0x000000100b0b7220 */ /* 0x000fc80000400000 */
[----:B------:R-:W-:-:S05]  /*17230*/  FFMA R11, R30, R2, R11 ;  /* 0x000000021e0b7223 */ /* 0x000fca000000000b */
[----:B------:R-:W-:Y:S01]  /*17240*/  F2FP.BF16.F32.PACK_AB R14, RZ, R11 ;  /* 0x0000000bff0e723e */ /* 0x000fe200000010ff */
[----:B------:R-:W-:-:S05]  /*17250*/  IMAD.X R11, R156, 0x1, R9, P3 ;  /* 0x000000019c0b7824 */ /* 0x000fca00018e0609 */
[----:B------:R2:W-:Y:S01]  /*17260*/  @P4 STG.E.U16 desc[UR44][R10.64+0x10], R14 ;  /* 0x0000100e0a004986 */ /* 0x0005e2000c10152c */
[----:B------:R-:W-:Y:S05]  /*17270*/  @!P2 BRA `(.L_x_295) ;  /* 0x000000000004a947 */ /* 0x000fea0003800000 */
[----:B------:R0:W5:Y:S02]  /*17280*/  LDG.E.LTC128B.U16 R3, desc[UR44][R12.64+0x12] ;  /* 0x0000122c0c037981 */ /* 0x000164000c1e1520 */
.L_x_295:
[----:B------:R-:W-:Y:S05]  /*17290*/  BSYNC B1 ;  /* 0x0000000000017941 */ /* 0x000fea0003800000 */
.L_x_294:
[----:B--2--5:R-:W-:Y:S01]  /*172a0*/  IMAD.U32 R11, R3, 0x10000, RZ ;  /* 0x00010000030b7824 */ /* 0x024fe200078e00ff */
[----:B------:R-:W-:Y:S01]  /*172b0*/  IADD3 R158, P3, P4, R158, R4, R159 ;  /* 0x000000049e9e7210 */ /* 0x000fe20007c7e09f */
[----:B------:R-:W-:Y:S01]  /*172c0*/  BSSY B1, `(.L_x_296) ;  /* 0x0000009000017945 */ /* 0x000fe20003800000 */
[----:B------:R-:W-:Y:S01]  /*172d0*/  ISETP.GT.AND P5, PT, R0, 0x10, P0 ;  /* 0x000000100000780c */ /* 0x000fe200007a4270 */
[----:B------:R-:W-:Y:S01]  /*172e0*/  FMUL R10, R11, R16 ;  /* 0x000000100b0a7220 */ /* 0x000fe20000400000 */
[----:B------:R-:W-:-:S03]  /*172f0*/  IADD3.X R159, R156, R5, R161, P3, P4 ;  /* 0x000000059c9f7210 */ /* 0x000fc60001fe84a1 */
[----:B------:R-:W-:-:S05]  /*17300*/  FFMA R10, R31, R2, R10 ;  /* 0x000000021f0a7223 */ /* 0x000fca000000000a */
[----:B------:R-:W-:-:S05]  /*17310*/  F2FP.BF16.F32.PACK_AB R10, RZ, R10 ;  /* 0x0000000aff0a723e */ /* 0x000fca00000010ff */
[----:B------:R2:W-:Y:S01]  /*17320*/  @P2 STG.E.U16 desc[UR44][R158.64+0x12], R10 ;  /* 0x0000120a9e002986 */ /* 0x0005e2000c10152c */
[----:B------:R-:W-:Y:S05]  /*17330*/  @!P5 BRA `(.L_x_297) ;  /* 0x000000000004d947 */ /* 0x000fea0003800000 */
[----:B------:R0:W5:Y:S02]  /*17340*/  LDG.E.LTC128B.U16 R3, desc[UR44][R6.64+0x20] ;  /* 0x0000202c06037981 */ /* 0x000164000c1e1520 */
.L_x_297:
[----:B------:R-:W-:Y:S05]  /*17350*/  BSYNC B1 ;  /* 0x0000000000017941 */ /* 0x000fea0003800000 */
.L_x_296:
[----:B-----5:R-:W-:Y:S01]  /*17360*/  SHF.L.U32 R5, R3, 0x10, RZ ;  /* 0x0000001003057819 */ /* 0x020fe200000006ff */
[----:B------:R-:W-:Y:S01]  /*17370*/  BSSY B1, `(.L_x_298) ;  /* 0x0000008000017945 */ /* 0x000fe20003800000 */
[----:B------:R-:W-:-:S03]  /*17380*/  ISETP.GT.AND P2, PT, R0, 0x11, P0 ;  /* 0x000000110000780c */ /* 0x000fc60000744270 */
[----:B------:R-:W-:-:S04]  /*17390*/  FMUL R5, R5, R16 ;  /* 0x0000001005057220 */ /* 0x000fc80000400000 */
[----:B------:R-:W-:-:S05]  /*173a0*/  FFMA R5, R32, R2, R5 ;  /* 0x0000000220057223 */ /* 0x000fca0000000005 */
[----:B------:R-:W-:-:S05]  /*173b0*/  F2FP.BF16.F32.PACK_AB R5, RZ, R5 ;  /* 0x00000005ff05723e */ /* 0x000fca00000010ff */
[----:B------:R0:W-:Y:S01]  /*173c0*/  @P5 STG.E.U16 desc[UR44][R8.64+0x20], R5 ;  /* 0x0000200508005986 */ /* 0x0001e2000c10152c */
[----:B------:R-:W-:Y:S05]  /*173d0*/  @!P2 BRA `(.L_x_299) ;  /* 0x000000000004a947 */ /* 0x000fea0003800000 */
[----:B------:R0:W5:Y:S02]  /*173e0*/  LDG.E.LTC128B.U16 R3, desc[UR44][R6.64+0x22] ;  /* 0x0000222c06037981 */ /* 0x000164000c1e1520 */
.L_x_299:
[----:B------:R-:W-:Y:S05]  /*173f0*/  BSYNC B1 ;  /* 0x0000000000017941 */ /* 0x000fea0003800000 */
.L_x_298:
[----:B0----5:R-:W-:Y:S01]  /*17400*/  IMAD.U32 R5, R3, 0x10000, RZ ;  /* 0x0001000003057824 */ /* 0x021fe200078e00ff */
        /* <DEDUP_REMOVED lines=8> */
.L_x_301:
[----:B------:R-:W-:Y:S05]  /*17490*/  BSYNC B1 ;  /* 0x0000000000017941 */ /* 0x000fea0003800000 */
.L_x_300:
[----:B-----5:R-:W-:Y:S01]  /*174a0*/  IMAD.U32 R5, R3, 0x10000, RZ ;  /* 0x0001000003057824 */ /* 0x020fe200078e00ff */
[----:B0-----:R-:W-:Y:S01]  /*174b0*/  @P3 MOV R4, R158 ;  /* 0x0000009e00043202 */ /* 0x001fe20000000f00 */
[----:B------:R-:W-:Y:S01]  /*174c0*/  BSSY B1, `(.L_x_302) ;  /* 0x000000a000017945 */ /* 0x000fe20003800000 */
[----:B------:R-:W-:Y:S01]  /*174d0*/  ISETP.GT.AND P2, PT, R0, 0x11, P1 ;  /* 0x000000110000780c */ /* 0x000fe20000f44270 */
[----:B------:R-:W-:-:S04]  /*174e0*/  FMUL R5, R5, R16 ;  /* 0x0000001005057220 */ /* 0x000fc80000400000 */
[----:B------:R-:W-:-:S05]  /*174f0*/  FFMA R5, R34, R2, R5 ;  /* 0x0000000222057223 */ /* 0x000fca0000000005 */
[----:B------:R-:W-:-:S04]  /*17500*/  F2FP.BF16.F32.PACK_AB R5, RZ, R5 ;  /* 0x00000005ff05723e */ /* 0x000fc800000010ff */
[----:B--2---:R-:W-:Y:S01]  /*17510*/  PRMT R10, R5, 0x7610, R10 ;  /* 0x00007610050a7816 */ /* 0x004fe2000000000a */
[----:B------:R-:W-:-:S05]  /*17520*/  @P3 IMAD.MOV.U32 R5, RZ, RZ, R159 ;  /* 0x000000ffff053224 */ /* 0x000fca00078e009f */
[----:B------:R0:W-:Y:S01]  /*17530*/  @P3 STG.E.U16 desc[UR44][R4.64+0x20], R10 ;  /* 0x0000200a04003986 */ /* 0x0001e2000c10152c */
[----:B------:R-:W-:Y:S05]  /*17540*/  @!P2 BRA `(.L_x_303) ;  /* 0x000000000004a947 */ /* 0x000fea0003800000 */
[----:B------:R2:W5:Y:S02]  /*17550*/  LDG.E.LTC128B.U16 R3, desc[UR44][R12.64+0x22] ;  /* 0x0000222c0c037981 */ /* 0x000564000c1e1520 */
.L_x_303:
[----:B------:R-:W-:Y:S05]  /*17560*/  BSYNC B1 ;  /* 0x0000000000017941 */ /* 0x000fea0003800000 */
.L_x_302:
[----:B0----5:R-:W-:Y:S01]  /*17570*/  IMAD.U32 R5, R3, 0x10000, RZ ;  /* 0x0001000003057824 */ /* 0x021fe200078e00ff */
[----:B------:R-:W-:Y:S01]  /*17580*/  ISETP.GT.AND P3, PT, R0, 0x18, P0 ;  /* 0x000000180000780c */ /* 0x000fe20000764270 */
[----:B------:R-:W-:Y:S02]  /*17590*/  BSSY B1, `(.L_x_304) ;  /* 0x000000a000017945 */ /* 0x000fe40003800000 */
[----:B------:R-:W-:Y:S01]  /*175a0*/  FMUL R4, R5, R16 ;  /* 0x0000001005047220 */ /* 0x000fe20000400000 */
[----:B------:R-:W-:-:S03]  /*175b0*/  @P2 IMAD.MOV.U32 R5, RZ, RZ, R159 ;  /* 0x000000ffff052224 */ /* 0x000fc600078e009f */
[----:B------:R-:W-:-:S05]  /*175c0*/  FFMA R4, R35, R2, R4 ;  /* 0x0000000223047223 */ /* 0x000fca0000000004 */
[----:B------:R-:W-:-:S04]  /*175d0*/  F2FP.BF16.F32.PACK_AB R4, RZ, R4 ;  /* 0x00000004ff04723e */ /* 0x000fc800000010ff */
[----:B------:R-:W-:Y:S02]  /*175e0*/  PRMT R10, R4, 0x7610, R10 ;  /* 0x00007610040a7816 */ /* 0x000fe4000000000a */
[----:B------:R-:W-:-:S05]  /*175f0*/  @P2 MOV R4, R158 ;  /* 0x0000009e00042202 */ /* 0x000fca0000000f00 */
[----:B------:R0:W-:Y:S01]  /*17600*/  @P2 STG.E.U16 desc[UR44][R4.64+0x22], R10 ;  /* 0x0000220a04002986 */ /* 0x0001e2000c10152c */
[----:B------:R-:W-:Y:S05]  /*17610*/  @!P3 BRA `(.L_x_305) ;  /* 0x000000000004b947 */ /* 0x000fea0003800000 */
[----:B------:R0:W5:Y:S02]  /*17620*/  LDG.E.LTC128B.U16 R3, desc[UR44][R6.64+0x30] ;  /* 0x0000302c06037981 */ /* 0x000164000c1e1520 */
.L_x_305:
[----:B------:R-:W-:Y:S05]  /*17630*/  BSYNC B1 ;  /* 0x0000000000017941 */ /* 0x000fea0003800000 */
.L_x_304:
        /* <DEDUP_REMOVED lines=9> */
.L_x_307:
[----:B------:R-:W-:Y:S05]  /*176d0*/  BSYNC B1 ;  /* 0x0000000000017941 */ /* 0x000fea0003800000 */
.L_x_306:
[----:B0----5:R-:W-:Y:S01]  /*176e0*/  SHF.L.U32 R5, R3, 0x10, RZ ;  /* 0x0000001003057819 */ /* 0x021fe200000006ff */
        /* <DEDUP_REMOVED lines=8> */
.L_x_309:
[----:B------:R-:W-:Y:S05]  /*17770*/  BSYNC B1 ;  /* 0x0000000000017941 */ /* 0x000fea0003800000 */
.L_x_308:
[----:B-----5:R-:W-:Y:S01]  /*17780*/  IMAD.U32 R5, R3, 0x10000, RZ ;  /* 0x0001000003057824 */ /* 0x020fe200078e00ff */
[----:B------:R-:W-:Y:S01]  /*17790*/  ISETP.GT.AND P2, PT, R0, 0x19, P1 ;  /* 0x000000190000780c */ /* 0x000fe20000f44270 */
[----:B0-----:R-:W-:Y:S01]  /*177a0*/  @P3 IMAD.MOV.U32 R4, RZ, RZ, R158 ;  /* 0x000000ffff043224 */ /* 0x001fe200078e009e */
[----:B------:R-:W-:Y:S01]  /*177b0*/  BSSY B1, `(.L_x_310) ;  /* 0x0000009000017945 */ /* 0x000fe20003800000 */
[----:B------:R-:W-:-:S04]  /*177c0*/  FMUL R5, R5, R16 ;  /* 0x0000001005057220 */ /* 0x000fc80000400000 */
[----:B------:R-:W-:-:S05]  /*177d0*/  FFMA R5, R38, R2, R5 ;  /* 0x0000000226057223 */ /* 0x000fca0000000005 */
[----:B------:R-:W-:-:S04]  /*177e0*/  F2FP.BF16.F32.PACK_AB R5, RZ, R5 ;  /* 0x00000005ff05723e */ /* 0x000fc800000010ff */
[----:B------:R-:W-:Y:S02]  /*177f0*/  PRMT R10, R5, 0x7610, R10 ;  /* 0x00007610050a7816 */ /* 0x000fe4000000000a */
[----:B------:R-:W-:-:S05]  /*17800*/  @P3 MOV R5, R159 ;  /* 0x0000009f00053202 */ /* 0x000fca0000000f00 */
[----:B------:R0:W-:Y:S01]  /*17810*/  @P3 STG.E.U16 desc[UR44][R4.64+0x30], R10 ;  /* 0x0000300a04003986 */ /* 0x0001e2000c10152c */
[----:B------:R-:W-:Y:S05]  /*17820*/  @!P2 BRA `(.L_x_311) ;  /* 0x000000000004a947 */ /* 0x000fea0003800000 */
[----:B------:R0:W5:Y:S02]  /*17830*/  LDG.E.LTC128B.U16 R3, desc[UR44][R12.64+0x32] ;  /* 0x0000322c0c037981 */ /* 0x000164000c1e1520 */
.L_x_311:
[----:B------:R-:W-:Y:S05]  /*17840*/  BSYNC B1 ;  /* 0x0000000000017941 */ /* 0x000fea0003800000 */
.L_x_310:
[----:B0----5:R-:W-:Y:S01]  /*17850*/  IMAD.U32 R5, R3, 0x10000, RZ ;  /* 0x0001000003057824 */ /* 0x021fe200078e00ff */
[----:B------:R-:W-:Y:S01]  /*17860*/  ISETP.GT.AND P3, PT, R0, 0x20, P0 ;  /* 0x000000200000780c */ /* 0x000fe20000764270 */
[----:B------:R-:W-:Y:S02]  /*17870*/  BSSY B1, `(.L_x_312) ;  /* 0x000000a000017945 */ /* 0x000fe40003800000 */
[----:B------:R-:W-:Y:S01]  /*17880*/  FMUL R4, R5, R16 ;  /* 0x0000001005047220 */ /* 0x000fe20000400000 */
[----:B------:R-:W-:-:S03]  /*17890*/  @P2 MOV R5, R159 ;  /* 0x0000009f00052202 */ /* 0x000fc60000000f00 */
[----:B------:R-:W-:-:S05]  /*178a0*/  FFMA R4, R39, R2, R4 ;  /* 0x0000000227047223 */ /* 0x000fca0000000004 */
[----:B------:R-:W-:-:S04]  /*178b0*/  F2FP.BF16.F32.PACK_AB R4, RZ, R4 ;  /* 0x00000004ff04723e */ /* 0x000fc800000010ff */
[----:B------:R-:W-:Y:S01]  /*178c0*/  PRMT R10, R4, 0x7610, R10 ;  /* 0x00007610040a7816 */ /* 0x000fe2000000000a */
[----:B------:R-:W-:-:S05]  /*178d0*/  @P2 IMAD.MOV.U32 R4, RZ, RZ, R158 ;  /* 0x000000ffff042224 */ /* 0x000fca00078e009e */
[----:B------:R0:W-:Y:S01]  /*178e0*/  @P2 STG.E.U16 desc[UR44][R4.64+0x32], R10 ;  /* 0x0000320a04002986 */ /* 0x0001e2000c10152c */
[----:B------:R-:W-:Y:S05]  /*178f0*/  @!P3 BRA `(.L_x_313) ;  /* 0x000000000004b947 */ /* 0x000fea0003800000 */
[----:B------:R0:W5:Y:S02]  /*17900*/  LDG.E.LTC128B.U16 R3, desc[UR44][R6.64+0x40] ;  /* 0x0000402c06037981 */ /* 0x000164000c1e1520 */
.L_x_313:
[----:B------:R-:W-:Y:S05]  /*17910*/  BSYNC B1 ;  /* 0x0000000000017941 */ /* 0x000fea0003800000 */
.L_x_312:
        /* <DEDUP_REMOVED lines=9> */
.L_x_315:
[----:B------:R-:W-:Y:S05]  /*179b0*/  BSYNC B1 ;  /* 0x0000000000017941 */ /* 0x000fea0003800000 */
.L_x_314:
        /* <DEDUP_REMOVED lines=9> */
.L_x_317:
[----:B------:R-:W-:Y:S05]  /*17a50*/  BSYNC B1 ;  /* 0x0000000000017941 */ /* 0x000fea0003800000 */
.L_x_316:
[----:B-----5:R-:W-:Y:S01]  /*17a60*/  SHF.L.U32 R5, R3, 0x10, RZ ;  /* 0x0000001003057819 */ /* 0x020fe200000006ff */
[----:B0-----:R-:W-:Y:S01]  /*17a70*/  @P3 IMAD.MOV.U32 R4, RZ, RZ, R158 ;  /* 0x000000ffff043224 */ /* 0x001fe200078e009e */
[----:B------:R-:W-:Y:S01]  /*17a80*/  ISETP.GT.AND P2, PT, R0, 0x21, P1 ;  /* 0x000000210000780c */ /* 0x000fe20000f44270 */
[----:B------:R-:W-:Y:S02]  /*17a90*/  BSSY B1, `(.L_x_318) ;  /* 0x0000009000017945 */ /* 0x000fe40003800000 */
[----:B------:R-:W-:-:S04]  /*17aa0*/  FMUL R5, R5, R16 ;  /* 0x0000001005057220 */ /* 0x000fc80000400000 */
[----:B------:R-:W-:-:S05]  /*17ab0*/  FFMA R5, R42, R2, R5 ;  /* 0x000000022a057223 */ /* 0x000fca0000000005 */
[----:B------:R-:W-:-:S04]  /*17ac0*/  F2FP.BF16.F32.PACK_AB R5, RZ, R5 ;  /* 0x00000005ff05723e */ /* 0x000fc800000010ff */
[----:B------:R-:W-:Y:S01]  /*17ad0*/  PRMT R10, R5, 0x7610, R10 ;  /* 0x00007610050a7816 */ /* 0x000fe2000000000a */
[----:B------:R-:W-:-:S05]  /*17ae0*/  @P3 IMAD.MOV.U32 R5, RZ, RZ, R159 ;  /* 0x000000ffff053224 */ /* 0x000fca00078e009f */
[----:B------:R0:W-:Y:S01]  /*17af0*/  @P3 STG.E.U16 desc[UR44][R4.64+0x40], R10 ;  /* 0x0000400a04003986 */ /* 0x0001e2000c10152c */
[----:B------:R-:W-:Y:S05]  /*17b00*/  @!P2 BRA `(.L_x_319) ;  /* 0x000000000004a947 */ /* 0x000fea0003800000 */
[----:B------:R0:W5:Y:S02]  /*17b10*/  LDG.E.LTC128B.U16 R3, desc[UR44][R12.64+0x42] ;  /* 0x0000422c0c037981 */ /* 0x000164000c1e1520 */
.L_x_319:
[----:B------:R-:W-:Y:S05]  /*17b20*/  BSYNC B1 ;  /* 0x0000000000017941 */ /* 0x000fea0003800000 */
.L_x_318:
[----:B0----5:R-:W-:Y:S01]  /*17b30*/  SHF.L.U32 R5, R3, 0x10, RZ ;  /* 0x0000001003057819 */ /* 0x021fe200000006ff */
[----:B------:R-:W-:Y:S01]  /*17b40*/  BSSY B1, `(.L_x_320) ;  /* 0x000000b000017945 */ /* 0x000fe20003800000 */
[----:B------:R-:W-:-:S03]  /*17b50*/  ISETP.GT.AND P3, PT, R0, 0x28, P0 ;  /* 0x000000280000780c */ /* 0x000fc60000764270 */
[----:B------:R-:W-:Y:S01]  /*17b60*/  FMUL R4, R5, R16 ;  /* 0x0000001005047220 */ /* 0x000fe20000400000 */
[----:B------:R-:W-:-:S03]  /*17b70*/  @P2 IMAD.MOV.U32 R5, RZ, RZ, R159 ;  /* 0x000000ffff052224 */ /* 0x000fc600078e009f */
[----:B------:R-:W-:-:S05]  /*17b80*/  FFMA R4, R43, R2, R4 ;  /* 0x000000022b047223 */ /* 0x000fca0000000004 */
[----:B------:R-:W-:-:S04]  /*17b90*/  F2FP.BF16.F32.PACK_AB R4, RZ, R4 ;  /* 0x00000004ff04723e */ /* 0x000fc800000010ff */
[----:B------:R-:W-:Y:S01]  /*17ba0*/  PRMT R10, R4, 0x7610, R10 ;  /* 0x00007610040a7816 */ /* 0x000fe2000000000a */
[----:B------:R-:W-:-:S05]  /*17bb0*/  @P2 IMAD.MOV.U32 R4, RZ, RZ, R158 ;  /* 0x000000ffff042224 */ /* 0x000fca00078e009e */
[----:B------:R0:W-:Y:S01]  /*17bc0*/  @P2 STG.E.U16 desc[UR44][R4.64+0x42], R10 ;  /* 0x0000420a04002986 */ /* 0x0001e2000c10152c */
[----:B------:R-:W-:Y:S05]  /*17bd0*/  @!P3 BRA `(.L_x_321) ;  /* 0x000000000004b947 */ /* 0x000fea0003800000 */
[----:B------:R0:W5:Y:S02]  /*17be0*/  LDG.E.LTC128B.U16 R3, desc[UR44][R6.64+0x50] ;  /* 0x0000502c06037981 */ /* 0x000164000c1e1520 */
.L_x_321:
[----:B------:R-:W-:Y:S05]  /*17bf0*/  BSYNC B1 ;  /* 0x0000000000017941 */ /* 0x000fea0003800000 */
.L_x_320:
        /* <DEDUP_REMOVED lines=9> */
.L_x_323:
[----:B------:R-:W-:Y:S05]  /*17c90*/  BSYNC B1 ;  /* 0x0000000000017941 */ /* 0x000fea0003800000 */
.L_x_322:
        /* <DEDUP_REMOVED lines=9> */
.L_x_325:
[----:B------:R-:W-:Y:S05]  /*17d30*/  BSYNC B1 ;  /* 0x0000000000017941 */ /* 0x000fea0003800000 */
.L_x_324:
[----:B-----5:R-:W-:Y:S01]  /*17d40*/  IMAD.U32 R5, R3, 0x10000, RZ ;  /* 0x0001000003057824 */ /* 0x020fe200078e00ff */
[----:B0-----:R-:W-:Y:S01]  /*17d50*/  @P3 MOV R4, R158 ;  /* 0x0000009e00043202 */ /* 0x001fe20000000f00 */
[----:B------:R-:W-:Y:S01]  /*17d60*/  BSSY B1, `(.L_x_326) ;  /* 0x000000a000017945 */ /* 0x000fe20003800000 */
[----:B------:R-:W-:Y:S01]  /*17d70*/  ISETP.GT.AND P2, PT, R0, 0x29, P1 ;  /* 0x000000290000780c */ /* 0x000fe20000f44270 */
        /* <DEDUP_REMOVED lines=8> */
.L_x_327:
[----:B------:R-:W-:Y:S05]  /*17e00*/  BSYNC B1 ;  /* 0x0000000000017941 */ /* 0x000fea0003800000 */
.L_x_326:
        /* <DEDUP_REMOVED lines=12> */
.L_x_329:
[----:B------:R-:W-:Y:S05]  /*17ed0*/  BSYNC B1 ;  /* 0x0000000000017941 */ /* 0x000fea0003800000 */
.L_x_328:
        /* <DEDUP_REMOVED lines=9> */
.L_x_331:
[----:B------:R-:W-:Y:S05]  /*17f70*/  BSYNC B1 ;  /* 0x0000000000017941 */ /* 0x000fea0003800000 */
.L_x_330:
        /* <DEDUP_REMOVED lines=9> */
.L_x_333:
[----:B------:R-:W-:Y:S05]  /*18010*/  BSYNC B1 ;  /* 0x0000000000017941 */ /* 0x000fea0003800000 */
.L_x_332:
        /* <DEDUP_REMOVED lines=12> */
.L_x_335:
[----:B------:R-:W-:Y:S05]  /*180e0*/  BSYNC B1 ;  /* 0x0000000000017941 */ /* 0x000fea0003800000 */
.L_x_334:
        /* <DEDUP_REMOVED lines=12> */
.L_x_337:
[----:B------:R-:W-:Y:S05]  /*181b0*/  BSYNC B1 ;  /* 0x0000000000017941 */ /* 0x000fea0003800000 */
.L_x_336:
        /* <DEDUP_REMOVED lines=9> */
.L_x_339:
[----:B------:R-:W-:Y:S05]  /*18250*/  BSYNC B1 ;  /* 0x0000000000017941 */ /* 0x000fea0003800000 */
.L_x_338:
        /* <DEDUP_REMOVED lines=9> */
.L_x_341:
[----:B------:R-:W-:Y:S05]  /*182f0*/  BSYNC B1 ;  /* 0x0000000000017941 */ /* 0x000fea0003800000 */
.L_x_340:
        /* <DEDUP_REMOVED lines=12> */
.L_x_343:
[----:B------:R-:W-:Y:S05]  /*183c0*/  BSYNC B1 ;  /* 0x0000000000017941 */ /* 0x000fea0003800000 */
.L_x_342:
        /* <DEDUP_REMOVED lines=12> */
.L_x_345:
[----:B------:R-:W-:Y:S05]  /*18490*/  BSYNC B1 ;  /* 0x0000000000017941 */ /* 0x000fea0003800000 */
.L_x_344:
        /* <DEDUP_REMOVED lines=9> */
.L_x_347:
[----:B------:R-:W-:Y:S05]  /*18530*/  BSYNC B1 ;  /* 0x0000000000017941 */ /* 0x000fea0003800000 */
.L_x_346:
        /* <DEDUP_REMOVED lines=9> */
.L_x_349:
[----:B------:R-:W-:Y:S05]  /*185d0*/  BSYNC B1 ;  /* 0x0000000000017941 */ /* 0x000fea0003800000 */
.L_x_348:
        /* <DEDUP_REMOVED lines=12> */
.L_x_351:
[----:B------:R-:W-:Y:S05]  /*186a0*/  BSYNC B1 ;  /* 0x0000000000017941 */ /* 0x000fea0003800000 */
.L_x_350:
        /* <DEDUP_REMOVED lines=12> */
.L_x_353:
[----:B------:R-:W-:Y:S05]  /*18770*/  BSYNC B1 ;  /* 0x0000000000017941 */ /* 0x000fea0003800000 */
.L_x_352:
        /* <DEDUP_REMOVED lines=9> */
.L_x_355:
[----:B------:R-:W-:Y:S05]  /*18810*/  BSYNC B1 ;  /* 0x0000000000017941 */ /* 0x000fea0003800000 */
.L_x_354:
        /* <DEDUP_REMOVED lines=9> */
.L_x_357:
[----:B------:R-:W-:Y:S05]  /*188b0*/  BSYNC B1 ;  /* 0x0000000000017941 */ /* 0x000fea0003800000 */
.L_x_356:
        /* <DEDUP_REMOVED lines=12> */
.L_x_359:
[----:B------:R-:W-:Y:S05]  /*18980*/  BSYNC B1 ;  /* 0x0000000000017941 */ /* 0x000fea0003800000 */
.L_x_358:
        /* <DEDUP_REMOVED lines=12> */
.L_x_361:
[----:B------:R-:W-:Y:S05]  /*18a50*/  BSYNC B1 ;  /* 0x0000000000017941 */ /* 0x000fea0003800000 */
.L_x_360:
        /* <DEDUP_REMOVED lines=9> */
.L_x_363:
[----:B------:R-:W-:Y:S05]  /*18af0*/  BSYNC B1 ;  /* 0x0000000000017941 */ /* 0x000fea0003800000 */
.L_x_362:
        /* <DEDUP_REMOVED lines=9> */
.L_x_365:
[----:B------:R-:W-:Y:S05]  /*18b90*/  BSYNC B1 ;  /* 0x0000000000017941 */ /* 0x000fea0003800000 */
.L_x_364:
        /* <DEDUP_REMOVED lines=12> */
.L_x_367:
[----:B------:R-:W-:Y:S05]  /*18c60*/  BSYNC B1 ;  /* 0x0000000000017941 */ /* 0x000fea0003800000 */
.L_x_366:
        /* <DEDUP_REMOVED lines=12> */
.L_x_369:
[----:B------:R-:W-:Y:S05]  /*18d30*/  BSYNC B1 ;  /* 0x0000000000017941 */ /* 0x000fea0003800000 */
.L_x_368:
        /* <DEDUP_REMOVED lines=9> */
.L_x_371:
[----:B------:R-:W-:Y:S05]  /*18dd0*/  BSYNC B1 ;  /* 0x0000000000017941 */ /* 0x000fea0003800000 */
.L_x_370:
        /* <DEDUP_REMOVED lines=9> */
.L_x_373:
[----:B------:R-:W-:Y:S05]  /*18e70*/  BSYNC B1 ;  /* 0x0000000000017941 */ /* 0x000fea0003800000 */
.L_x_372:
        /* <DEDUP_REMOVED lines=12> */
.L_x_375:
[----:B------:R-:W-:Y:S05]  /*18f40*/  BSYNC B1 ;  /* 0x0000000000017941 */ /* 0x000fea0003800000 */
.L_x_374:
        /* <DEDUP_REMOVED lines=12> */
.L_x_377:
[----:B------:R-:W-:Y:S05]  /*19010*/  BSYNC B1 ;  /* 0x0000000000017941 */ /* 0x000fea0003800000 */
.L_x_376:
        /* <DEDUP_REMOVED lines=9> */
.L_x_379:
[----:B------:R-:W-:Y:S05]  /*190b0*/  BSYNC B1 ;  /* 0x0000000000017941 */ /* 0x000fea0003800000 */
.L_x_378:
        /* <DEDUP_REMOVED lines=9> */
.L_x_381:
[----:B------:R-:W-:Y:S05]  /*19150*/  BSYNC B1 ;  /* 0x0000000000017941 */ /* 0x000fea0003800000 */
.L_x_380:
        /* <DEDUP_REMOVED lines=12> */
.L_x_383:
[----:B------:R-:W-:Y:S05]  /*19220*/  BSYNC B1 ;  /* 0x0000000000017941 */ /* 0x000fea0003800000 */
.L_x_382:
        /* <DEDUP_REMOVED lines=12> */
.L_x_385:
[----:B------:R-:W-:Y:S05]  /*192f0*/  BSYNC B1 ;  /* 0x0000000000017941 */ /* 0x000fea0003800000 */
.L_x_384:
        /* <DEDUP_REMOVED lines=9> */
.L_x_387:
[----:B------:R-:W-:Y:S05]  /*19390*/  BSYNC B1 ;  /* 0x0000000000017941 */ /* 0x000fea0003800000 */
.L_x_386:
        /* <DEDUP_REMOVED lines=9> */
.L_x_389:
[----:B------:R-:W-:Y:S05]  /*19430*/  BSYNC B1 ;  /* 0x0000000000017941 */ /* 0x000fea0003800000 */
.L_x_388:
        /* <DEDUP_REMOVED lines=12> */
.L_x_391:
[----:B------:R-:W-:Y:S05]  /*19500*/  BSYNC B1 ;  /* 0x0000000000017941 */ /* 0x000fea0003800000 */
.L_x_390:
        /* <DEDUP_REMOVED lines=12> */
.L_x_393:
[----:B------:R-:W-:Y:S05]  /*195d0*/  BSYNC B1 ;  /* 0x0000000000017941 */ /* 0x000fea0003800000 */
.L_x_392:
        /* <DEDUP_REMOVED lines=9> */
.L_x_395:
[----:B------:R-:W-:Y:S05]  /*19670*/  BSYNC B1 ;  /* 0x0000000000017941 */ /* 0x000fea0003800000 */
.L_x_394:
        /* <DEDUP_REMOVED lines=9> */
.L_x_397:
[----:B------:R-:W-:Y:S05]  /*19710*/  BSYNC B1 ;  /* 0x0000000000017941 */ /* 0x000fea0003800000 */
.L_x_396:
        /* <DEDUP_REMOVED lines=12> */
.L_x_399:
[----:B------:R-:W-:Y:S05]  /*197e0*/  BSYNC B1 ;  /* 0x0000000000017941 */ /* 0x000fea0003800000 */
.L_x_398:
        /* <DEDUP_REMOVED lines=12> */
.L_x_401:
[----:B------:R-:W-:Y:S05]  /*198b0*/  BSYNC B1 ;  /* 0x0000000000017941 */ /* 0x000fea0003800000 */
.L_x_400:
        /* <DEDUP_REMOVED lines=9> */
.L_x_403:
[----:B------:R-:W-:Y:S05]  /*19950*/  BSYNC B1 ;  /* 0x0000000000017941 */ /* 0x000fea0003800000 */
.L_x_402:
        /* <DEDUP_REMOVED lines=9> */
.L_x_405:
[----:B------:R-:W-:Y:S05]  /*199f0*/  BSYNC B1 ;  /* 0x0000000000017941 */ /* 0x000fea0003800000 */
.L_x_404:
        /* <DEDUP_REMOVED lines=12> */
.L_x_407:
[----:B------:R-:W-:Y:S05]  /*19ac0*/  BSYNC B1 ;  /* 0x0000000000017941 */ /* 0x000fea0003800000 */
.L_x_406:
        /* <DEDUP_REMOVED lines=12> */
.L_x_409:
[----:B------:R-:W-:Y:S05]  /*19b90*/  BSYNC B1 ;  /* 0x0000000000017941 */ /* 0x000fea0003800000 */
.L_x_408:
        /* <DEDUP_REMOVED lines=9> */
.L_x_411:
[----:B------:R-:W-:Y:S05]  /*19c30*/  BSYNC B1 ;  /* 0x0000000000017941 */ /* 0x000fea0003800000 */
.L_x_410:
        /* <DEDUP_REMOVED lines=9> */
.L_x_413:
[----:B------:R-:W-:Y:S05]  /*19cd0*/  BSYNC B1 ;  /* 0x0000000000017941 */ /* 0x000fea0003800000 */
.L_x_412:
        /* <DEDUP_REMOVED lines=12> */
.L_x_415:
[----:B------:R-:W-:Y:S05]  /*19da0*/  BSYNC B1 ;  /* 0x0000000000017941 */ /* 0x000fea0003800000 */
.L_x_414:
        /* <DEDUP_REMOVED lines=12> */
.L_x_417:
[----:B------:R-:W-:Y:S05]  /*19e70*/  BSYNC B1 ;  /* 0x0000000000017941 */ /* 0x000fea0003800000 */
.L_x_416:
        /* <DEDUP_REMOVED lines=9> */
.L_x_419:
[----:B------:R-:W-:Y:S05]  /*19f10*/  BSYNC B1 ;  /* 0x0000000000017941 */ /* 0x000fea0003800000 */
.L_x_418:
        /* <DEDUP_REMOVED lines=9> */
.L_x_421:
[----:B------:R-:W-:Y:S05]  /*19fb0*/  BSYNC B1 ;  /* 0x0000000000017941 */ /* 0x000fea0003800000 */
.L_x_420:
        /* <DEDUP_REMOVED lines=12> */
.L_x_423:
[----:B------:R-:W-:Y:S05]  /*1a080*/  BSYNC B1 ;  /* 0x0000000000017941 */ /* 0x000fea0003800000 */
.L_x_422:
        /* <DEDUP_REMOVED lines=12> */
.L_x_425:
[----:B------:R-:W-:Y:S05]  /*1a150*/  BSYNC B1 ;  /* 0x0000000000017941 */ /* 0x000fea0003800000 */
.L_x_424:
        /* <DEDUP_REMOVED lines=9> */
.L_x_427:
[----:B------:R-:W-:Y:S05]  /*1a1f0*/  BSYNC B1 ;  /* 0x0000000000017941 */ /* 0x000fea0003800000 */
.L_x_426:
        /* <DEDUP_REMOVED lines=9> */
.L_x_429:
[----:B------:R-:W-:Y:S05]  /*1a290*/  BSYNC B1 ;  /* 0x0000000000017941 */ /* 0x000fea0003800000 */
.L_x_428:
        /* <DEDUP_REMOVED lines=12> */
.L_x_431:
[----:B------:R-:W-:Y:S05]  /*1a360*/  BSYNC B1 ;  /* 0x0000000000017941 */ /* 0x000fea0003800000 */
.L_x_430:
        /* <DEDUP_REMOVED lines=12> */
.L_x_433:
[----:B------:R-:W-:Y:S05]  /*1a430*/  BSYNC B1 ;  /* 0x0000000000017941 */ /* 0x000fea0003800000 */
.L_x_432:
        /* <DEDUP_REMOVED lines=9> */
.L_x_435:
[----:B------:R-:W-:Y:S05]  /*1a4d0*/  BSYNC B1 ;  /* 0x0000000000017941 */ /* 0x000fea0003800000 */
.L_x_434:
        /* <DEDUP_REMOVED lines=9> */
.L_x_437:
[----:B------:R-:W-:Y:S05]  /*1a570*/  BSYNC B1 ;  /* 0x0000000000017941 */ /* 0x000fea0003800000 */
.L_x_436:
        /* <DEDUP_REMOVED lines=12> */
.L_x_439:
[----:B------:R-:W-:Y:S05]  /*1a640*/  BSYNC B1 ;  /* 0x0000000000017941 */ /* 0x000fea0003800000 */
.L_x_438:
        /* <DEDUP_REMOVED lines=12> */
.L_x_441:
[----:B------:R-:W-:Y:S05]  /*1a710*/  BSYNC B1 ;  /* 0x0000000000017941 */ /* 0x000fea0003800000 */
.L_x_440:
        /* <DEDUP_REMOVED lines=9> */
.L_x_443:
[----:B------:R-:W-:Y:S05]  /*1a7b0*/  BSYNC B1 ;  /* 0x0000000000017941 */ /* 0x000fea0003800000 */
.L_x_442:
        /* <DEDUP_REMOVED lines=9> */
.L_x_445:
[----:B------:R-:W-:Y:S05]  /*1a850*/  BSYNC B1 ;  /* 0x0000000000017941 */ /* 0x000fea0003800000 */
.L_x_444:
        /* <DEDUP_REMOVED lines=12> */
.L_x_447:
[----:B------:R-:W-:Y:S05]  /*1a920*/  BSYNC B1 ;  /* 0x0000000000017941 */ /* 0x000fea0003800000 */
.L_x_446:
        /* <DEDUP_REMOVED lines=12> */
.L_x_449:
[----:B------:R-:W-:Y:S05]  /*1a9f0*/  BSYNC B1 ;  /* 0x0000000000017941 */ /* 0x000fea0003800000 */
.L_x_448:
        /* <DEDUP_REMOVED lines=9> */
.L_x_451:
[----:B------:R-:W-:Y:S05]  /*1aa90*/  BSYNC B1 ;  /* 0x0000000000017941 */ /* 0x000fea0003800000 */
.L_x_450:
        /* <DEDUP_REMOVED lines=9> */
.L_x_453:
[----:B------:R-:W-:Y:S05]  /*1ab30*/  BSYNC B1 ;  /* 0x0000000000017941 */ /* 0x000fea0003800000 */
.L_x_452:
        /* <DEDUP_REMOVED lines=12> */
.L_x_455:
[----:B------:R-:W-:Y:S05]  /*1ac00*/  BSYNC B1 ;  /* 0x0000000000017941 */ /* 0x000fea0003800000 */
.L_x_454:
        /* <DEDUP_REMOVED lines=12> */
.L_x_457:
[----:B------:R-:W-:Y:S05]  /*1acd0*/  BSYNC B1 ;  /* 0x0000000000017941 */ /* 0x000fea0003800000 */
.L_x_456:
        /* <DEDUP_REMOVED lines=9> */
.L_x_459:
[----:B------:R-:W-:Y:S05]  /*1ad70*/  BSYNC B1 ;  /* 0x0000000000017941 */ /* 0x000fea0003800000 */
.L_x_458:
        /* <DEDUP_REMOVED lines=9> */
.L_x_461:
[----:B------:R-:W-:Y:S05]  /*1ae10*/  BSYNC B1 ;  /* 0x0000000000017941 */ /* 0x000fea0003800000 */
.L_x_460:
        /* <DEDUP_REMOVED lines=12> */
.L_x_463:
[----:B------:R-:W-:Y:S05]  /*1aee0*/  BSYNC B1 ;  /* 0x0000000000017941 */ /* 0x000fea0003800000 */
.L_x_462:
        /* <DEDUP_REMOVED lines=12> */
.L_x_465:
[----:B------:R-:W-:Y:S05]  /*1afb0*/  BSYNC B1 ;  /* 0x0000000000017941 */ /* 0x000fea0003800000 */
.L_x_464:
        /* <DEDUP_REMOVED lines=9> */
.L_x_467:
[----:B------:R-:W-:Y:S05]  /*1b050*/  BSYNC B1 ;  /* 0x0000000000017941 */ /* 0x000fea0003800000 */
.L_x_466:
        /* <DEDUP_REMOVED lines=9> */
.L_x_469:
[----:B------:R-:W-:Y:S05]  /*1b0f0*/  BSYNC B1 ;  /* 0x0000000000017941 */ /* 0x000fea0003800000 */
.L_x_468:
        /* <DEDUP_REMOVED lines=12> */
.L_x_471:
[----:B------:R-:W-:Y:S05]  /*1b1c0*/  BSYNC B1 ;  /* 0x0000000000017941 */ /* 0x000fea0003800000 */
.L_x_470:
        /* <DEDUP_REMOVED lines=12> */
.L_x_473:
[----:B------:R-:W-:Y:S05]  /*1b290*/  BSYNC B1 ;  /* 0x0000000000017941 */ /* 0x000fea0003800000 */
.L_x_472:
        /* <DEDUP_REMOVED lines=9> */
.L_x_475:
[----:B------:R-:W-:Y:S05]  /*1b330*/  BSYNC B1 ;  /* 0x0000000000017941 */ /* 0x000fea0003800000 */
.L_x_474:
        /* <DEDUP_REMOVED lines=9> */
.L_x_477:
[----:B------:R-:W-:Y:S05]  /*1b3d0*/  BSYNC B1 ;  /* 0x0000000000017941 */ /* 0x000fea0003800000 */
.L_x_476:
        /* <DEDUP_REMOVED lines=12> */
.L_x_479:
[----:B------:R-:W-:Y:S05]  /*1b4a0*/  BSYNC B1 ;  /* 0x0000000000017941 */ /* 0x000fea0003800000 */
.L_x_478:
        /* <DEDUP_REMOVED lines=12> */
.L_x_481:
[----:B------:R-:W-:Y:S05]  /*1b570*/  BSYNC B1 ;  /* 0x0000000000017941 */ /* 0x000fea0003800000 */
.L_x_480:
        /* <DEDUP_REMOVED lines=9> */
.L_x_483:
[----:B------:R-:W-:Y:S05]  /*1b610*/  BSYNC B1 ;  /* 0x0000000000017941 */ /* 0x000fea0003800000 */
.L_x_482:
        /* <DEDUP_REMOVED lines=9> */
.L_x_485:
[----:B------:R-:W-:Y:S05]  /*1b6b0*/  BSYNC B1 ;  /* 0x0000000000017941 */ /* 0x000fea0003800000 */
.L_x_484:
        /* <DEDUP_REMOVED lines=12> */
.L_x_487:
[----:B------:R-:W-:Y:S05]  /*1b780*/  BSYNC B1 ;  /* 0x0000000000017941 */ /* 0x000fea0003800000 */
.L_x_486:
        /* <DEDUP_REMOVED lines=12> */
.L_x_489:
[----:B------:R-:W-:Y:S05]  /*1b850*/  BSYNC B1 ;  /* 0x0000000000017941 */ /* 0x000fea0003800000 */
.L_x_488:
        /* <DEDUP_REMOVED lines=9> */
.L_x_491:
[----:B------:R-:W-:Y:S05]  /*1b8f0*/  BSYNC B1 ;  /* 0x0000000000017941 */ /* 0x000fea0003800000 */
.L_x_490:
        /* <DEDUP_REMOVED lines=9> */
.L_x_493:
[----:B------:R-:W-:Y:S05]  /*1b990*/  BSYNC B1 ;  /* 0x0000000000017941 */ /* 0x000fea0003800000 */
.L_x_492:
        /* <DEDUP_REMOVED lines=12> */
.L_x_495:
[----:B------:R-:W-:Y:S05]  /*1ba60*/  BSYNC B1 ;  /* 0x0000000000017941 */ /* 0x000fea0003800000 */
.L_x_494:
        /* <DEDUP_REMOVED lines=12> */
.L_x_497:
[----:B------:R-:W-:Y:S05]  /*1bb30*/  BSYNC B1 ;  /* 0x0000000000017941 */ /* 0x000fea0003800000 */
.L_x_496:
        /* <DEDUP_REMOVED lines=9> */
.L_x_499:
[----:B------:R-:W-:Y:S05]  /*1bbd0*/  BSYNC B1 ;  /* 0x0000000000017941 */ /* 0x000fea0003800000 */
.L_x_498:
        /* <DEDUP_REMOVED lines=9> */
.L_x_501:
[----:B------:R-:W-:Y:S05]  /*1bc70*/  BSYNC B1 ;  /* 0x0000000000017941 */ /* 0x000fea0003800000 */
.L_x_500:
        /* <DEDUP_REMOVED lines=12> */
.L_x_503:
[----:B------:R-:W-:Y:S05]  /*1bd40*/  BSYNC B1 ;  /* 0x0000000000017941 */ /* 0x000fea0003800000 */
.L_x_502:
        /* <DEDUP_REMOVED lines=12> */
.L_x_505:
[----:B------:R-:W-:Y:S05]  /*1be10*/  BSYNC B1 ;  /* 0x0000000000017941 */ /* 0x000fea0003800000 */
.L_x_504:
        /* <DEDUP_REMOVED lines=9> */
.L_x_507:
[----:B------:R-:W-:Y:S05]  /*1beb0*/  BSYNC B1 ;  /* 0x0000000000017941 */ /* 0x000fea0003800000 */
.L_x_506:
        /* <DEDUP_REMOVED lines=9> */
.L_x_509:
[----:B------:R-:W-:Y:S05]  /*1bf50*/  BSYNC B1 ;  /* 0x0000000000017941 */ /* 0x000fea0003800000 */
.L_x_508:
        /* <DEDUP_REMOVED lines=12> */
.L_x_511:
[----:B------:R-:W-:Y:S05]  /*1c020*/  BSYNC B1 ;  /* 0x0000000000017941 */ /* 0x000fea0003800000 */
.L_x_510:
        /* <DEDUP_REMOVED lines=12> */
.L_x_513:
[----:B------:R-:W-:Y:S05]  /*1c0f0*/  BSYNC B1 ;  /* 0x0000000000017941 */ /* 0x000fea0003800000 */
.L_x_512:
        /* <DEDUP_REMOVED lines=9> */
.L_x_515:
[----:B------:R-:W-:Y:S05]  /*1c190*/  BSYNC B1 ;  /* 0x0000000000017941 */ /* 0x000fea0003800000 */
.L_x_514:
        /* <DEDUP_REMOVED lines=9> */
.L_x_517:
[----:B------:R-:W-:Y:S05]  /*1c230*/  BSYNC B1 ;  /* 0x0000000000017941 */ /* 0x000fea0003800000 */
.L_x_516:
        /* <DEDUP_REMOVED lines=12> */
.L_x_519:
[----:B------:R-:W-:Y:S05]  /*1c300*/  BSYNC B1 ;  /* 0x0000000000017941 */ /* 0x000fea0003800000 */
.L_x_518:
        /* <DEDUP_REMOVED lines=12> */
.L_x_521:
[----:B------:R-:W-:Y:S05]  /*1c3d0*/  BSYNC B1 ;  /* 0x0000000000017941 */ /* 0x000fea0003800000 */
.L_x_520:
        /* <DEDUP_REMOVED lines=9> */
.L_x_523:
[----:B------:R-:W-:Y:S05]  /*1c470*/  BSYNC B1 ;  /* 0x0000000000017941 */ /* 0x000fea0003800000 */
.L_x_522:
        /* <DEDUP_REMOVED lines=9> */
.L_x_525:
[----:B------:R-:W-:Y:S05]  /*1c510*/  BSYNC B1 ;  /* 0x0000000000017941 */ /* 0x000fea0003800000 */
.L_x_524:
        /* <DEDUP_REMOVED lines=12> */
.L_x_527:
[----:B------:R-:W-:Y:S05]  /*1c5e0*/  BSYNC B1 ;  /* 0x0000000000017941 */ /* 0x000fea0003800000 */
.L_x_526:
        /* <DEDUP_REMOVED lines=12> */
.L_x_529:
[----:B------:R-:W-:Y:S05]  /*1c6b0*/  BSYNC B1 ;  /* 0x0000000000017941 */ /* 0x000fea0003800000 */
.L_x_528:
        /* <DEDUP_REMOVED lines=9> */
.L_x_531:
[----:B------:R-:W-:Y:S05]  /*1c750*/  BSYNC B1 ;  /* 0x0000000000017941 */ /* 0x000fea0003800000 */
.L_x_530:
        /* <DEDUP_REMOVED lines=9> */
.L_x_533:
[----:B------:R-:W-:Y:S05]  /*1c7f0*/  BSYNC B1 ;  /* 0x0000000000017941 */ /* 0x000fea0003800000 */
.L_x_532:
[----:B-----5:R-:W-:Y:S01]  /*1c800*/  SHF.L.U32 R5, R3, 0x10, RZ ;  /* 0x0000001003057819 */ /* 0x020fe200000006ff */
[----:B0-----:R-:W-:Y:S01]  /*1c810*/  @P2 IMAD.MOV.U32 R4, RZ, RZ, R158 ;  /* 0x000000ffff042224 */ /* 0x001fe200078e009e */
[----:B------:R-:W-:Y:S01]  /*1c820*/  ISETP.GT.AND P1, PT, R0, 0xf9, P1 ;  /* 0x000000f90000780c */ /* 0x000fe20000f24270 */
[----:B------:R-:W-:Y:S02]  /*1c830*/  BSSY B1, `(.L_x_534) ;  /* 0x0000009000017945 */ /* 0x000fe40003800000 */
[----:B------:R-:W-:-:S04]  /*1c840*/  FMUL R5, R5, R16 ;  /* 0x0000001005057220 */ /* 0x000fc80000400000 */
[----:B------:R-:W-:-:S05]  /*1c850*/  FFMA R5, R150, R2, R5 ;  /* 0x0000000296057223 */ /* 0x000fca0000000005 */
[----:B------:R-:W-:-:S04]  /*1c860*/  F2FP.BF16.F32.PACK_AB R5, RZ, R5 ;  /* 0x00000005ff05723e */ /* 0x000fc800000010ff */
[----:B-1--4-:R-:W-:Y:S01]  /*1c870*/  PRMT R6, R5, 0x7610, R6 ;  /* 0x0000761005067816 */ /* 0x012fe20000000006 */
[----:B------:R-:W-:-:S05]  /*1c880*/  @P2 IMAD.MOV.U32 R5, RZ, RZ, R159 ;  /* 0x000000ffff052224 */ /* 0x000fca00078e009f */
[----:B------:R0:W-:Y:S01]  /*1c890*/  @P2 STG.E.U16 desc[UR44][R4.64+0x1f0], R6 ;  /* 0x0001f00604002986 */ /* 0x0001e2000c10152c */
[----:B------:R-:W-:Y:S05]  /*1c8a0*/  @!P1 BRA `(.L_x_535) ;  /* 0x0000000000049947 */ /* 0x000fea0003800000 */
[----:B------:R1:W5:Y:S02]  /*1c8b0*/  LDG.E.LTC128B.U16 R3, desc[UR44][R12.64+0x1f2] ;  /* 0x0001f22c0c037981 */ /* 0x000364000c1e1520 */
.L_x_535:
[----:B------:R-:W-:Y:S05]  /*1c8c0*/  BSYNC B1 ;  /* 0x0000000000017941 */ /* 0x000fea0003800000 */
.L_x_534:
[----:B------:R-:W-:Y:S05]  /*1c8d0*/  @!P1 BRA `(.L_x_536) ;  /* 0x0000004c00b09947 */ /* 0x000fea0003800000 */
[----:B-----5:R-:W-:-:S05]  /*1c8e0*/  SHF.L.U32 R3, R3, 0x10, RZ ;  /* 0x0000001003037819 */ /* 0x020fca00000006ff */
[----:B------:R-:W-:-:S04]  /*1c8f0*/  FMUL R0, R3, R16 ;  /* 0x0000001003007220 */ /* 0x000fc80000400000 */
[----:B------:R-:W-:-:S05]  /*1c900*/  FFMA R0, R151, R2, R0 ;  /* 0x0000000297007223 */ /* 0x000fca0000000000 */
[----:B------:R-:W-:-:S05]  /*1c910*/  F2FP.BF16.F32.PACK_AB R0, RZ, R0 ;  /* 0x00000000ff00723e */ /* 0x000fca00000010ff */
[----:B------:R4:W-:Y:S01]  /*1c920*/  STG.E.U16 desc[UR44][R158.64+0x1f2], R0 ;  /* 0x0001f2009e007986 */ /* 0x0009e2000c10152c */
[----:B------:R-:W-:Y:S05]  /*1c930*/  BRA `(.L_x_536) ;  /* 0x0000004c00987947 */ /* 0x000fea0003800000 */
.L_x_29:
[----:B------:R-:W2:Y:S01]  /*1c940*/  LDL.LU R3, [R1] ;  /* 0x0000000001037983 */ /* 0x000ea20000300800 */
[----:B------:R-:W-:-:S03]  /*1c950*/  ULDC.64 UR4, c[0x0][0x5c0] ;  /* 0x0001700000047ab9 */ /* 0x000fc60000000a00 */
[----:B------:R-:W3:Y:S04]  /*1c960*/  LDL.LU R9, [R1+0x60] ;  /* 0x0000600001097983 */ /* 0x000ee80000300800 */
[----:B------:R-:W4:Y:S04]  /*1c970*/  LDL.LU R11, [R1+0x8c] ;  /* 0x00008c00010b7983 */ /* 0x000f280000300800 */
[----:B------:R-:W5:Y:S04]  /*1c980*/  LDL.LU R235, [R1+0x9c] ;  /* 0x00009c0001eb7983 */ /* 0x000f680000300800 */
        /* <DEDUP_REMOVED lines=75> */
[----:B------:R-:W5:Y:S01]  /*1ce40*/  LDL.LU R158, [R1+0x1cc] ;  /* 0x0001cc00019e7983 */ /* 0x000f620000300800 */
[----:B--2---:R-:W-:-:S03]  /*1ce50*/  FMUL R3, R3, R2 ;  /* 0x0000000203037220 */ /* 0x004fc60000400000 */
[----:B------:R-:W2:Y:S01]  /*1ce60*/  LDL.LU R157, [R1+0x1d0] ;  /* 0x0001d000019d7983 */ /* 0x000ea20000300800 */
[----:B------:R-:W-:-:S03]  /*1ce70*/  LEA R4, P0, R6, UR4, 0x1 ;  /* 0x0000000406047c11 */ /* 0x000fc6000f8008ff */
[----:B------:R-:W2:Y:S04]  /*1ce80*/  LDL.LU R156, [R1+0x1d4] ;  /* 0x0001d400019c7983 */ /* 0x000ea80000300800 */
[----:B------:R-:W2:Y:S04]  /*1ce90*/  LDL.LU R155, [R1+0x1d8] ;  /* 0x0001d800019b7983 */ /* 0x000ea80000300800 */
[----:B------:R-:W2:Y:S04]  /*1cea0*/  LDL.LU R154, [R1+0x1dc] ;  /* 0x0001dc00019a7983 */ /* 0x000ea80000300800 */
[----:B------:R-:W2:Y:S01]  /*1ceb0*/  LDL.LU R153, [R1+0x1e0] ;  /* 0x0001e00001997983 */ /* 0x000ea20000300800 */
[----:B------:R-:W-:-:S03]  /*1cec0*/  LEA.HI.X R5, R6, UR5, R10, 0x1, P0 ;  /* 0x0000000506057c11 */ /* 0x000fc600080f0c0a */
[----:B------:R-:W2:Y:S01]  /*1ced0*/  LDL.LU R152, [R1+0x1e4] ;  /* 0x0001e40001987983 */ /* 0x000ea20000300800 */
[----:B------:R-:W-:-:S03]  /*1cee0*/  F2FP.BF16.F32.PACK_AB R3, RZ, R3 ;  /* 0x00000003ff03723e */ /* 0x000fc600000010ff */
[----:B------:R-:W2:Y:S04]  /*1cef0*/  LDL.LU R23, [R1+0x1e8] ;  /* 0x0001e80001177983 */ /* 0x000ea80000300800 */
[----:B------:R-:W2:Y:S04]  /*1cf00*/  LDL.LU R22, [R1+0x1ec] ;  /* 0x0001ec0001167983 */ /* 0x000ea80000300800 */
[----:B------:R-:W2:Y:S04]  /*1cf10*/  LDL.LU R21, [R1+0x1f0] ;  /* 0x0001f00001157983 */ /* 0x000ea80000300800 */
[----:B------:R-:W2:Y:S04]  /*1cf20*/  LDL.LU R20, [R1+0x1f4] ;  /* 0x0001f40001147983 */ /* 0x000ea80000300800 */
[----:B------:R-:W2:Y:S04]  /*1cf30*/  LDL.LU R19, [R1+0x1f8] ;  /* 0x0001f80001137983 */ /* 0x000ea80000300800 */
[----:B------:R-:W2:Y:S04]  /*1cf40*/  LDL.LU R18, [R1+0x1fc] ;  /* 0x0001fc0001127983 */ /* 0x000ea80000300800 */
[----:B------:R-:W3:Y:S04]  /*1cf50*/  LDL.LU R7, [R1+0x8] ;  /* 0x0000080001077983 */ /* 0x000ee80000300800 */
[----:B------:R-:W4:Y:S04]  /*1cf60*/  LDL.LU R6, [R1+0xc] ;  /* 0x00000c0001067983 */ /* 0x000f280000300800 */
[----:B------:R0:W-:Y:S04]  /*1cf70*/  @P1 STG.E.U16 desc[UR44][R4.64], R3 ;  /* 0x0000000304001986 */ /* 0x0001e8000c10152c */
[----:B0-----:R-:W5:Y:S01]  /*1cf80*/  LDL.LU R3, [R1+0x4] ;  /* 0x0000040001037983 */ /* 0x001f620000300800 */
[----:B------:R-:W-:Y:S01]  /*1cf90*/  ISETP.GT.AND P0, PT, R0, 0x1, P3 ;  /* 0x000000010000780c */ /* 0x000fe20001f04270 */
[----:B------:R-:W-:Y:S01]  /*1cfa0*/  USHF.L.U32 UR5, UR8, 0x4, URZ ;  /* 0x0000000408057899 */ /* 0x000fe2000800063f */
[----:B------:R-:W-:Y:S01]  /*1cfb0*/  ISETP.GT.AND P2, PT, R17, 0x8, PT ;  /* 0x000000081100780c */ /* 0x000fe20003f44270 */
[----:B------:R-:W-:Y:S01]  /*1cfc0*/  USHF.L.U64.HI UR4, UR8, 0x4, UR9 ;  /* 0x0000000408047899 */ /* 0x000fe20008010209 */
[----:B---3--:R-:W-:-:S05]  /*1cfd0*/  FMUL R7, R7, R2 ;  /* 0x0000000207077220 */ /* 0x008fca0000400000 */
[----:B------:R-:W-:-:S04]  /*1cfe0*/  F2FP.BF16.F32.PACK_AB R7, RZ, R7 ;  /* 0x00000007ff07723e */ /* 0x000fc800000010ff */
[----:B------:R-:W-:Y:S01]  /*1cff0*/  PRMT R8, R7, 0x7610, R8 ;  /* 0x0000761007087816 */ /* 0x000fe20000000008 */
[----:B-----5:R-:W-:-:S05]  /*1d000*/  FMUL R3, R3, R2 ;  /* 0x0000000203037220 */ /* 0x020fca0000400000 */
[----:B------:R-:W-:-:S05]  /*1d010*/  F2FP.BF16.F32.PACK_AB R3, RZ, R3 ;  /* 0x00000003ff03723e */ /* 0x000fca00000010ff */
[----:B------:R4:W-:Y:S01]  /*1d020*/  @P0 STG.E.U16 desc[UR44][R4.64+0x2], R3 ;  /* 0x0000020304000986 */ /* 0x0009e2000c10152c */
[----:B------:R-:W-:Y:S01]  /*1d030*/  ISETP.GT.AND P0, PT, R0, RZ, P2 ;  /* 0x000000ff0000720c */ /* 0x000fe20001704270 */
[----:B----4-:R-:W-:Y:S01]  /*1d040*/  FMUL R3, R6, R2 ;  /* 0x0000000206037220 */ /* 0x010fe20000400000 */
[----:B------:R-:W-:-:S04]  /*1d050*/  IADD3 R6, P1, R4, UR5, RZ ;  /* 0x0000000504067c10 */ /* 0x000fc8000ff3e0ff */
[----:B------:R-:W-:Y:S02]  /*1d060*/  IADD3.X R7, R5, UR4, RZ, P1, !PT ;  /* 0x0000000405077c10 */ /* 0x000fe40008ffe4ff */
[----:B------:R-:W-:-:S05]  /*1d070*/  F2FP.BF16.F32.PACK_AB R3, RZ, R3 ;  /* 0x00000003ff03723e */ /* 0x000fca00000010ff */
[----:B------:R0:W-:Y:S01]  /*1d080*/  @P0 STG.E.U16 desc[UR44][R6.64], R8 ;  /* 0x0000000806000986 */ /* 0x0001e2000c10152c */
[----:B------:R-:W-:-:S03]  /*1d090*/  ISETP.GT.AND P0, PT, R0, 0x1, P2 ;  /* 0x000000010000780c */ /* 0x000fc60001704270 */
[----:B0-----:R-:W3:Y:S10]  /*1d0a0*/  LDL.LU R8, [R1+0x50] ;  /* 0x0000500001087983 */ /* 0x001ef40000300800 */
[----:B------:R0:W-:Y:S04]  /*1d0b0*/  @P0 STG.E.U16 desc[UR44][R6.64+0x2], R3 ;  /* 0x0000020306000986 */ /* 0x0001e8000c10152c */
[----:B0-----:R-:W4:Y:S01]  /*1d0c0*/  LDL.LU R3, [R1+0x10] ;  /* 0x0000100001037983 */ /* 0x001f220000300800 */
[----:B------:R-:W-:Y:S01]  /*1d0d0*/  ISETP.GT.AND P0, PT, R0, 0x8, P3 ;  /* 0x000000080000780c */ /* 0x000fe20001f04270 */
[----:B----4-:R-:W-:-:S05]  /*1d0e0*/  FMUL R3, R3, R2 ;  /* 0x0000000203037220 */ /* 0x010fca0000400000 */
[----:B------:R-:W-:-:S07]  /*1d0f0*/  F2FP.BF16.F32.PACK_AB R3, RZ, R3 ;  /* 0x00000003ff03723e */ /* 0x000fce00000010ff */
        /* <DEDUP_REMOVED lines=73> */
[----:B---3--:R-:W-:-:S05]  /*1d590*/  FMUL R8, R8, R2 ;  /* 0x0000000208087220 */ /* 0x008fca0000400000 */
[----:B------:R-:W-:Y:S01]  /*1d5a0*/  F2FP.BF16.F32.PACK_AB R8, RZ, R8 ;  /* 0x00000008ff08723e */ /* 0x000fe200000010ff */
[----:B----4-:R-:W-:-:S05]  /*1d5b0*/  FMUL R3, R3, R2 ;  /* 0x0000000203037220 */ /* 0x010fca0000400000 */
[----:B------:R-:W-:-:S05]  /*1d5c0*/  F2FP.BF16.F32.PACK_AB R3, RZ, R3 ;  /* 0x00000003ff03723e */ /* 0x000fca00000010ff */
[----:B------:R0:W-:Y:S01]  /*1d5d0*/  @P0 STG.E.U16 desc[UR44][R6.64+0x42], R3 ;  /* 0x0000420306000986 */ /* 0x0001e2000c10152c */
[----:B------:R-:W-:-:S03]  /*1d5e0*/  ISETP.GT.AND P0, PT, R0, 0x28, P3 ;  /* 0x000000280000780c */ /* 0x000fc60001f04270 */
[----:B0-----:R-:W3:Y:S01]  /*1d5f0*/  LDL.LU R3, [R1+0x54] ;  /* 0x0000540001037983 */ /* 0x001ee20000300800 */
[----:B------:R-:W-:-:S09]  /*1d600*/  ISETP.GT.AND P1, PT, R0, 0x29, P3 ;  /* 0x000000290000780c */ /* 0x000fd20001f24270 */
[----:B------:R0:W-:Y:S04]  /*1d610*/  @P0 STG.E.U16 desc[UR44][R4.64+0x50], R8 ;  /* 0x0000500804000986 */ /* 0x0001e8000c10152c */
[----:B0-----:R-:W4:Y:S01]  /*1d620*/  LDL.LU R8, [R1+0x58] ;  /* 0x0000580001087983 */ /* 0x001f220000300800 */
[----:B---3--:R-:W-:-:S05]  /*1d630*/  FMUL R3, R3, R2 ;  /* 0x0000000203037220 */ /* 0x008fca0000400000 */
[----:B------:R-:W-:-:S05]  /*1d640*/  F2FP.BF16.F32.PACK_AB R3, RZ, R3 ;  /* 0x00000003ff03723e */ /* 0x000fca00000010ff */
[----:B------:R0:W-:Y:S01]  /*1d650*/  @P1 STG.E.U16 desc[UR44][R4.64+0x52], R3 ;  /* 0x0000520304001986 */ /* 0x0001e2000c10152c */
[----:B----4-:R-:W-:-:S05]  /*1d660*/  FMUL R8, R8, R2 ;  /* 0x0000000208087220 */ /* 0x010fca0000400000 */
[----:B------:R-:W-:Y:S01]  /*1d670*/  F2FP.BF16.F32.PACK_AB R8, RZ, R8 ;  /* 0x00000008ff08723e */ /* 0x000fe200000010ff */
[----:B0-----:R-:W3:Y:S03]  /*1d680*/  LDL.LU R3, [R1+0x5c] ;  /* 0x00005c0001037983 */ /* 0x001ee60000300800 */
[----:B------:R-:W-:Y:S02]  /*1d690*/  PRMT R10, R8, 0x7610, R10 ;  /* 0x00007610080a7816 */ /* 0x000fe4000000000a */
[----:B------:R-:W4:Y:S01]  /*1d6a0*/  LDL.LU R8, [R1+0x64] ;  /* 0x0000640001087983 */ /* 0x000f220000300800 */
[C---:B------:R-:W-:Y:S02]  /*1d6b0*/  ISETP.GT.AND P1, PT, R0.reuse, 0x28, P2 ;  /* 0x000000280000780c */ /* 0x040fe40001724270 */
[C---:B------:R-:W-:Y:S02]  /*1d6c0*/  ISETP.GT.AND P4, PT, R0.reuse, 0x29, P2 ;  /* 0x000000290000780c */ /* 0x040fe40001784270 */
[C---:B------:R-:W-:Y:S01]  /*1d6d0*/  ISETP.GT.AND P5, PT, R0.reuse, 0x30, P3 ;  /* 0x000000300000780c */ /* 0x040fe20001fa4270 */
[----:B------:R-:W-:Y:S01]  /*1d6e0*/  FMUL R9, R9, R2 ;  /* 0x0000000209097220 */ /* 0x000fe20000400000 */
[----:B------:R-:W-:-:S04]  /*1d6f0*/  ISETP.GT.AND P0, PT, R0, 0x31, P3 ;  /* 0x000000310000780c */ /* 0x000fc80001f04270 */
[----:B------:R-:W-:-:S03]  /*1d700*/  F2FP.BF16.F32.PACK_AB R9, RZ, R9 ;  /* 0x00000009ff09723e */ /* 0x000fc600000010ff */
[----:B------:R0:W-:Y:S04]  /*1d710*/  @P1 STG.E.U16 desc[UR44][R6.64+0x50], R10 ;  /* 0x0000500a06001986 */ /* 0x0001e8000c10152c */
[----:B0-----:R-:W5:Y:S01]  /*1d720*/  LDL.LU R10, [R1+0x74] ;  /* 0x00007400010a7983 */ /* 0x001f620000300800 */
[----:B---3--:R-:W-:-:S05]  /*1d730*/  FMUL R3, R3, R2 ;  /* 0x0000000203037220 */ /* 0x008fca0000400000 */
[----:B------:R-:W-:Y:S01]  /*1d740*/  F2FP.BF16.F32.PACK_AB R3, RZ, R3 ;  /* 0x00000003ff03723e */ /* 0x000fe200000010ff */
[----:B----4-:R-:W-:-:S04]  /*1d750*/  FMUL R8, R8, R2 ;  /* 0x0000000208087220 */ /* 0x010fc80000400000 */
[----:B------:R0:W-:Y:S04]  /*1d760*/  @P4 STG.E.U16 desc[UR44][R6.64+0x52], R3 ;  /* 0x0000520306004986 */ /* 0x0001e8000c10152c */
[----:B------:R1:W-:Y:S01]  /*1d770*/  @P5 STG.E.U16 desc[UR44][R4.64+0x60], R9 ;  /* 0x0000600904005986 */ /* 0x0003e2000c10152c */
[----:B0-----:R-:W-:-:S03]  /*1d780*/  F2FP.BF16.F32.PACK_AB R3, RZ, R8 ;  /* 0x00000008ff03723e */ /* 0x001fc600000010ff */
[----:B------:R-:W3:Y:S01]  /*1d790*/  LDL.LU R8, [R1+0x68] ;  /* 0x0000680001087983 */ /* 0x000ee20000300800 */
[----:B-1----:R-:W-:-:S03]  /*1d7a0*/  PRMT R9, R3, 0x7610, R9 ;  /* 0x0000761003097816 */ /* 0x002fc60000000009 */
[----:B------:R-:W4:Y:S04]  /*1d7b0*/  LDL.LU R3, [R1+0x6c] ;  /* 0x00006c0001037983 */ /* 0x000f280000300800 */
[----:B------:R0:W-:Y:S04]  /*1d7c0*/  @P0 STG.E.U16 desc[UR44][R4.64+0x62], R9 ;  /* 0x0000620904000986 */ /* 0x0001e8000c10152c */
[----:B0-----:R-:W2:Y:S01]  /*1d7d0*/  LDL.LU R9, [R1+0x70] ;  /* 0x0000700001097983 */ /* 0x001ea20000300800 */
[----:B------:R-:W-:Y:S01]  /*1d7e0*/  ISETP.GT.AND P1, PT, R0, 0x30, P2 ;  /* 0x000000300000780c */ /* 0x000fe20001724270 */
[----:B---3--:R-:W-:-:S05]  /*1d7f0*/  FMUL R8, R8, R2 ;  /* 0x0000000208087220 */ /* 0x008fca0000400000 */
[----:B------:R-:W-:-:S07]  /*1d800*/  F2FP.BF16.F32.PACK_AB R8, RZ, R8 ;  /* 0x00000008ff08723e */ /* 0x000fce00000010ff */
[----:B------:R0:W-:Y:S01]  /*1d810*/  @P1 STG.E.U16 desc[UR44][R6.64+0x60], R8 ;  /* 0x0000600806001986 */ /* 0x0001e2000c10152c */
[----:B--2---:R-:W-:-:S05]  /*1d820*/  FMUL R9, R9, R2 ;  /* 0x0000000209097220 */ /* 0x004fca0000400000 */
[----:B0-----:R-:W-:-:S04]  /*1d830*/  F2FP.BF16.F32.PACK_AB R8, RZ, R9 ;  /* 0x00000009ff08723e */ /* 0x001fc800000010ff */
[----:B------:R-:W-:Y:S02]  /*1d840*/  PRMT R9, R8, 0x7610, R9 ;  /* 0x0000761008097816 */ /* 0x000fe40000000009 */
[----:B------:R-:W2:Y:S01]  /*1d850*/  LDL.LU R8, [R1+0x78] ;  /* 0x0000780001087983 */ /* 0x000ea20000300800 */
[----:B------:R-:W-:Y:S01]  /*1d860*/  ISETP.GT.AND P4, PT, R0, 0x31, P2 ;  /* 0x000000310000780c */ /* 0x000fe20001784270 */
[-C--:B----4-:R-:W-:Y:S01]  /*1d870*/  FMUL R3, R3, R2.reuse ;  /* 0x0000000203037220 */ /* 0x090fe20000400000 */
[----:B-----5:R-:W-:Y:S01]  /*1d880*/  FMUL R10, R10, R2 ;  /* 0x000000020a0a7220 */ /* 0x020fe20000400000 */
[----:B------:R-:W-:-:S03]  /*1d890*/  ISETP.GT.AND P5, PT, R0, 0x38, P3 ;  /* 0x000000380000780c */ /* 0x000fc60001fa4270 */
[----:B------:R-:W-:Y:S02]  /*1d8a0*/  F2FP.BF16.F32.PACK_AB R3, RZ, R3 ;  /* 0x00000003ff03723e */ /* 0x000fe400000010ff */
[----:B------:R-:W-:-:S05]  /*1d8b0*/  ISETP.GT.AND P6, PT, R0, 0x39, P3 ;  /* 0x000000390000780c */ /* 0x000fca0001fc4270 */
[----:B------:R0:W-:Y:S04]  /*1d8c0*/  @P4 STG.E.U16 desc[UR44][R6.64+0x62], R3 ;  /* 0x0000620306004986 */ /* 0x0001e8000c10152c */
[----:B------:R1:W-:Y:S01]  /*1d8d0*/  @P5 STG.E.U16 desc[UR44][R4.64+0x70], R9 ;  /* 0x0000700904005986 */ /* 0x0003e2000c10152c */
[----:B0-----:R-:W-:-:S04]  /*1d8e0*/  F2FP.BF16.F32.PACK_AB R3, RZ, R10 ;  /* 0x0000000aff03723e */ /* 0x001fc800000010ff */
[----:B------:R-:W-:Y:S01]  /*1d8f0*/  PRMT R10, R3, 0x7610, R10 ;  /* 0x00007610030a7816 */ /* 0x000fe2000000000a */
[----:B-1----:R-:W3:Y:S04]  /*1d900*/  LDL.LU R9, [R1+0x7c] ;  /* 0x00007c0001097983 */ /* 0x002ee80000300800 */
[----:B------:R0:W-:Y:S01]  /*1d910*/  @P6 STG.E.U16 desc[UR44][R4.64+0x72], R10 ;  /* 0x0000720a04006986 */ /* 0x0001e2000c10152c */
[----:B--2---:R-:W-:-:S05]  /*1d920*/  FMUL R8, R8, R2 ;  /* 0x0000000208087220 */ /* 0x004fca0000400000 */
[----:B------:R-:W-:Y:S02]  /*1d930*/  F2FP.BF16.F32.PACK_AB R3, RZ, R8 ;  /* 0x00000008ff03723e */ /* 0x000fe400000010ff */
[----:B------:R-:W2:Y:S02]  /*1d940*/  LDL.LU R8, [R1+0x80] ;  /* 0x0000800001087983 */ /* 0x000ea40000300800 */
[----:B0-----:R-:W-:Y:S02]  /*1d950*/  PRMT R10, R3, 0x7610, R10 ;  /* 0x00007610030a7816 */ /* 0x001fe4000000000a */
[----:B------:R-:W4:Y:S01]  /*1d960*/  LDL.LU R3, [R1+0x84] ;  /* 0x0000840001037983 */ /* 0x000f220000300800 */
[----:B------:R-:W-:-:S13]  /*1d970*/  ISETP.GT.AND P0, PT, R0, 0x38, P2 ;  /* 0x000000380000780c */ /* 0x000fda0001704270 */
[----:B------:R0:W-:Y:S01]  /*1d980*/  @P0 STG.E.U16 desc[UR44][R6.64+0x70], R10 ;  /* 0x0000700a06000986 */ /* 0x0001e2000c10152c */
[-C--:B--2---:R-:W-:Y:S01]  /*1d990*/  FMUL R8, R8, R2.reuse ;  /* 0x0000000208087220 */ /* 0x084fe20000400000 */
[----:B----4-:R-:W-:-:S04]  /*1d9a0*/  FMUL R3, R3, R2 ;  /* 0x0000000203037220 */ /* 0x010fc80000400000 */
[----:B0-----:R-:W-:Y:S02]  /*1d9b0*/  F2FP.BF16.F32.PACK_AB R10, RZ, R8 ;  /* 0x00000008ff0a723e */ /* 0x001fe400000010ff */
[----:B------:R-:W-:Y:S02]  /*1d9c0*/  F2FP.BF16.F32.PACK_AB R8, RZ, R3 ;  /* 0x00000003ff08723e */ /* 0x000fe400000010ff */
[----:B------:R-:W2:Y:S01]  /*1d9d0*/  LDL.LU R3, [R1+0x88] ;  /* 0x0000880001037983 */ /* 0x000ea20000300800 */
[----:B------:R-:W-:Y:S01]  /*1d9e0*/  ISETP.GT.AND P1, PT, R0, 0x39, P2 ;  /* 0x000000390000780c */ /* 0x000fe20001724270 */
[----:B---3--:R-:W-:-:S05]  /*1d9f0*/  FMUL R9, R9, R2 ;  /* 0x0000000209097220 */ /* 0x008fca0000400000 */
[----:B------:R-:W-:-:S07]  /*1da00*/  F2FP.BF16.F32.PACK_AB R9, RZ, R9 ;  /* 0x00000009ff09723e */ /* 0x000fce00000010ff */
[----:B------:R0:W-:Y:S04]  /*1da10*/  @P1 STG.E.U16 desc[UR44][R6.64+0x72], R9 ;  /* 0x0000720906001986 */ /* 0x0001e8000c10152c */
[----:B0-----:R-:W3:Y:S01]  /*1da20*/  LDL.LU R9, [R1+0x94] ;  /* 0x0000940001097983 */ /* 0x001ee20000300800 */
[----:B--2---:R-:W-:-:S05]  /*1da30*/  FMUL R3, R3, R2 ;  /* 0x0000000203037220 */ /* 0x004fca0000400000 */
[----:B------:R-:W-:-:S04]  /*1da40*/  F2FP.BF16.F32.PACK_AB R3, RZ, R3 ;  /* 0x00000003ff03723e */ /* 0x000fc800000010ff */
[----:B------:R-:W-:Y:S02]  /*1da50*/  PRMT R12, R3, 0x7610, R12 ;  /* 0x00007610030c7816 */ /* 0x000fe4000000000c */
[----:B------:R-:W2:Y:S01]  /*1da60*/  LDL.LU R3, [R1+0x90] ;  /* 0x0000900001037983 */ /* 0x000ea20000300800 */
[----:B------:R-:W-:-:S13]  /*1da70*/  ISETP.GT.AND P4, PT, R0, 0x40, P3 ;  /* 0x000000400000780c */ /* 0x000fda0001f84270 */
[----:B------:R0:W-:Y:S01]  /*1da80*/  @P4 STG.E.U16 desc[UR44][R4.64+0x80], R10 ;  /* 0x0000800a04004986 */ /* 0x0001e2000c10152c */
[----:B--2---:R-:W-:-:S05]  /*1da90*/  FMUL R3, R3, R2 ;  /* 0x0000000203037220 */ /* 0x004fca0000400000 */
[----:B0-----:R-:W-:Y:S02]  /*1daa0*/  F2FP.BF16.F32.PACK_AB R10, RZ, R3 ;  /* 0x00000003ff0a723e */ /* 0x001fe400000010ff */
[----:B------:R-:W2:Y:S01]  /*1dab0*/  LDL.LU R3, [R1+0x98] ;  /* 0x0000980001037983 */ /* 0x000ea20000300800 */
[C---:B------:R-:W-:Y:S02]  /*1dac0*/  ISETP.GT.AND P5, PT, R0.reuse, 0x41, P3 ;  /* 0x000000410000780c */ /* 0x040fe40001fa4270 */
[C---:B------:R-:W-:Y:S01]  /*1dad0*/  ISETP.GT.AND P0, PT, R0.reuse, 0x40, P2 ;  /* 0x000000400000780c */ /* 0x040fe20001704270 */
[-C--:B---3--:R-:W-:Y:S01]  /*1dae0*/  FMUL R9, R9, R2.reuse ;  /* 0x0000000209097220 */ /* 0x088fe20000400000 */
[C---:B------:R-:W-:Y:S01]  /*1daf0*/  ISETP.GT.AND P1, PT, R0.reuse, 0x41, P2 ;  /* 0x000000410000780c */ /* 0x040fe20001724270 */
[----:B------:R-:W-:Y:S01]  /*1db00*/  FMUL R11, R11, R2 ;  /* 0x000000020b0b7220 */ /* 0x000fe20000400000 */
[----:B------:R-:W-:Y:S02]  /*1db10*/  ISETP.GT.AND P4, PT, R0, 0x48, P3 ;  /* 0x000000480000780c */ /* 0x000fe40001f84270 */
[----:B------:R-:W-:-:S05]  /*1db20*/  F2FP.BF16.F32.PACK_AB R9, RZ, R9 ;  /* 0x00000009ff09723e */ /* 0x000fca00000010ff */
[----:B------:R0:W-:Y:S01]  /*1db30*/  @P5 STG.E.U16 desc[UR44][R4.64+0x82], R8 ;  /* 0x0000820804005986 */ /* 0x0001e2000c10152c */
[----:B------:R-:W-:-:S03]  /*1db40*/  ISETP.GT.AND P5, PT, R0, 0x49, P3 ;  /* 0x000000490000780c */ /* 0x000fc60001fa4270 */
[----:B------:R1:W-:Y:S01]  /*1db50*/  @P0 STG.E.U16 desc[UR44][R6.64+0x80], R12 ;  /* 0x0000800c06000986 */ /* 0x0003e2000c10152c */
[----:B------:R-:W-:Y:S02]  /*1db60*/  ISETP.GT.AND P0, PT, R0, 0x48, P2 ;  /* 0x000000480000780c */ /* 0x000fe40001704270 */
[----:B------:R-:W-:Y:S02]  /*1db70*/  F2FP.BF16.F32.PACK_AB R11, RZ, R11 ;  /* 0x0000000bff0b723e */ /* 0x000fe400000010ff */
[----:B0-----:R-:W-:-:S03]  /*1db80*/  PRMT R8, R10, 0x7610, R8 ;  /* 0x000076100a087816 */ /* 0x001fc60000000008 */
[----:B------:R-:W-:Y:S01]  /*1db90*/  @P1 STG.E.U16 desc[UR44][R6.64+0x82], R11 ;  /* 0x0000820b06001986 */ /* 0x000fe2000c10152c */
[----:B-1----:R-:W-:Y:S02]  /*1dba0*/  PRMT R12, R9, 0x7610, R12 ;  /* 0x00007610090c7816 */ /* 0x002fe4000000000c */
[C---:B------:R-:W-:Y:S01]  /*1dbb0*/  ISETP.GT.AND P1, PT, R0.reuse, 0x49, P2 ;  /* 0x000000490000780c */ /* 0x040fe20001724270 */
[----:B------:R0:W-:Y:S01]  /*1dbc0*/  @P4 STG.E.U16 desc[UR44][R4.64+0x90], R8 ;  /* 0x0000900804004986 */ /* 0x0001e2000c10152c */
[----:B------:R-:W-:-:S03]  /*1dbd0*/  ISETP.GT.AND P4, PT, R0, 0x50, P3 ;  /* 0x000000500000780c */ /* 0x000fc60001f84270 */
[----:B------:R1:W-:Y:S01]  /*1dbe0*/  @P5 STG.E.U16 desc[UR44][R4.64+0x92], R12 ;  /* 0x0000920c04005986 */ /* 0x0003e2000c10152c */
[----:B0-----:R-:W-:Y:S01]  /*1dbf0*/  FMUL R8, R233, R2 ;  /* 0x00000002e9087220 */ /* 0x001fe20000400000 */
[----:B------:R-:W-:-:S04]  /*1dc00*/  ISETP.GT.AND P5, PT, R0, 0x51, P3 ;  /* 0x000000510000780c */ /* 0x000fc80001fa4270 */
[----:B------:R-:W-:-:S04]  /*1dc10*/  F2FP.BF16.F32.PACK_AB R8, RZ, R8 ;  /* 0x00000008ff08723e */ /* 0x000fc800000010ff */
[----:B-1----:R-:W-:Y:S02]  /*1dc20*/  PRMT R12, R8, 0x7610, R12 ;  /* 0x00007610080c7816 */ /* 0x002fe4000000000c */
[----:B------:R-:W-:Y:S01]  /*1dc30*/  ISETP.GT.AND P6, PT, R0, 0x71, P3 ;  /* 0x000000710000780c */ /* 0x000fe20001fc4270 */
[----:B--2---:R-:W-:-:S05]  /*1dc40*/  FMUL R3, R3, R2 ;  /* 0x0000000203037220 */ /* 0x004fca0000400000 */
[----:B------:R-:W-:Y:S01]  /*1dc50*/  F2FP.BF16.F32.PACK_AB R10, RZ, R3 ;  /* 0x00000003ff0a723e */ /* 0x000fe200000010ff */
[----:B------:R-:W-:-:S05]  /*1dc60*/  FMUL R3, R235, R2 ;  /* 0x00000002eb037220 */ /* 0x000fca0000400000 */
[----:B------:R-:W-:Y:S01]  /*1dc70*/  F2FP.BF16.F32.PACK_AB R9, RZ, R3 ;  /* 0x00000003ff09723e */ /* 0x000fe200000010ff */
[-C--:B------:R-:W-:Y:S01]  /*1dc80*/  FMUL R3, R234, R2.reuse ;  /* 0x00000002ea037220 */ /* 0x080fe20000400000 */
[----:B------:R0:W-:Y:S04]  /*1dc90*/  @P0 STG.E.U16 desc[UR44][R6.64+0x90], R10 ;  /* 0x0000900a06000986 */ /* 0x0001e8000c10152c */
[----:B------:R-:W-:Y:S02]  /*1dca0*/  F2FP.BF16.F32.PACK_AB R3, RZ, R3 ;  /* 0x00000003ff03723e */ /* 0x000fe400000010ff */
[----:B------:R-:W-:Y:S01]  /*1dcb0*/  PRMT R11, R9, 0x7610, R11 ;  /* 0x00007610090b7816 */ /* 0x000fe2000000000b */
[-C--:B------:R-:W-:Y:S01]  /*1dcc0*/  FMUL R9, R232, R2.reuse ;  /* 0x00000002e8097220 */ /* 0x080fe20000400000 */
[----:B0-----:R-:W-:Y:S01]  /*1dcd0*/  PRMT R10, R3, 0x7610, R10 ;  /* 0x00007610030a7816 */ /* 0x001fe2000000000a */
[----:B------:R-:W-:-:S02]  /*1dce0*/  FMUL R3, R231, R2 ;  /* 0x00000002e7037220 */ /* 0x000fc40000400000 */
[----:B------:R0:W-:Y:S01]  /*1dcf0*/  @P1 STG.E.U16 desc[UR44][R6.64+0x92], R11 ;  /* 0x0000920b06001986 */ /* 0x0001e2000c10152c */
[----:B------:R-:W-:Y:S02]  /*1dd00*/  ISETP.GT.AND P1, PT, R0, 0x50, P2 ;  /* 0x000000500000780c */ /* 0x000fe40001724270 */
[----:B------:R-:W-:Y:S02]  /*1dd10*/  F2FP.BF16.F32.PACK_AB R9, RZ, R9 ;  /* 0x00000009ff09723e */ /* 0x000fe400000010ff */
[----:B------:R-:W-:Y:S01]  /*1dd20*/  F2FP.BF16.F32.PACK_AB R8, RZ, R3 ;  /* 0x00000003ff08723e */ /* 0x000fe200000010ff */
[----:B------:R-:W-:Y:S01]  /*1dd30*/  FMUL R3, R230, R2 ;  /* 0x00000002e6037220 */ /* 0x000fe20000400000 */
[C---:B------:R-:W-:Y:S01]  /*1dd40*/  ISETP.GT.AND P0, PT, R0.reuse, 0x51, P2 ;  /* 0x000000510000780c */ /* 0x040fe20001704270 */
[----:B------:R1:W-:Y:S01]  /*1dd50*/  @P4 STG.E.U16 desc[UR44][R4.64+0xa0], R10 ;  /* 0x0000a00a04004986 */ /* 0x0003e2000c10152c */
[----:B------:R-:W-:Y:S02]  /*1dd60*/  ISETP.GT.AND P4, PT, R0, 0x58, P3 ;  /* 0x000000580000780c */ /* 0x000fe40001f84270 */
[----:B0-----:R-:W-:-:S02]  /*1dd70*/  PRMT R11, R9, 0x7610, R11 ;  /* 0x00007610090b7816 */ /* 0x001fc4000000000b */
[----:B------:R-:W-:Y:S01]  /*1dd80*/  F2FP.BF16.F32.PACK_AB R9, RZ, R3 ;  /* 0x00000003ff09723e */ /* 0x000fe200000010ff */
[-C--:B------:R-:W-:Y:S01]  /*1dd90*/  FMUL R3, R228, R2.reuse ;  /* 0x00000002e4037220 */ /* 0x080fe20000400000 */
[----:B------:R-:W-:Y:S01]  /*1dda0*/  PRMT R13, R8, 0x7610, R13 ;  /* 0x00007610080d7816 */ /* 0x000fe2000000000d */
[----:B------:R-:W-:Y:S01]  /*1ddb0*/  FMUL R8, R229, R2 ;  /* 0x00000002e5087220 */ /* 0x000fe20000400000 */
[----:B------:R-:W-:Y:S01]  /*1ddc0*/  @P5 STG.E.U16 desc[UR44][R4.64+0xa2], R12 ;  /* 0x0000a20c04005986 */ /* 0x000fe2000c10152c */
[----:B------:R-:W-:Y:S02]  /*1ddd0*/  ISETP.GT.AND P5, PT, R0, 0x59, P3 ;  /* 0x000000590000780c */ /* 0x000fe40001fa4270 */
[----:B------:R-:W-:Y:S01]  /*1dde0*/  F2FP.BF16.F32.PACK_AB R3, RZ, R3 ;  /* 0x00000003ff03723e */ /* 0x000fe200000010ff */
[----:B------:R0:W-:Y:S01]  /*1ddf0*/  @P1 STG.E.U16 desc[UR44][R6.64+0xa0], R11 ;  /* 0x0000a00b06001986 */ /* 0x0001e2000c10152c */
[----:B-1----:R-:W-:Y:S01]  /*1de00*/  F2FP.BF16.F32.PACK_AB R10, RZ, R8 ;  /* 0x00000008ff0a723e */ /* 0x002fe200000010ff */
[----:B------:R-:W-:-:S02]  /*1de10*/  FMUL R8, R227, R2 ;  /* 0x00000002e3087220 */ /* 0x000fc40000400000 */
[----:B------:R-:W-:Y:S01]  /*1de20*/  @P0 STG.E.U16 desc[UR44][R6.64+0xa2], R13 ;  /* 0x0000a20d06000986 */ /* 0x000fe2000c10152c */
[C---:B------:R-:W-:Y:S02]  /*1de30*/  ISETP.GT.AND P0, PT, R0.reuse, 0x58, P2 ;  /* 0x000000580000780c */ /* 0x040fe40001704270 */
[C---:B------:R-:W-:Y:S01]  /*1de40*/  ISETP.GT.AND P1, PT, R0.reuse, 0x59, P2 ;  /* 0x000000590000780c */ /* 0x040fe20001724270 */
[----:B------:R1:W-:Y:S01]  /*1de50*/  @P4 STG.E.U16 desc[UR44][R4.64+0xb0], R9 ;  /* 0x0000b00904004986 */ /* 0x0003e2000c10152c */
[----:B------:R-:W-:Y:S02]  /*1de60*/  ISETP.GT.AND P4, PT, R0, 0x60, P3 ;  /* 0x000000600000780c */ /* 0x000fe40001f84270 */
[----:B0-----:R-:W-:Y:S01]  /*1de70*/  PRMT R11, R3, 0x7610, R11 ;  /* 0x00007610030b7816 */ /* 0x001fe2000000000b */
[----:B------:R-:W-:Y:S01]  /*1de80*/  FMUL R3, R226, R2 ;  /* 0x00000002e2037220 */ /* 0x000fe20000400000 */
[----:B------:R-:W-:Y:S01]  /*1de90*/  F2FP.BF16.F32.PACK_AB R8, RZ, R8 ;  /* 0x00000008ff08723e */ /* 0x000fe200000010ff */
[----:B------:R0:W-:Y:S03]  /*1dea0*/  @P5 STG.E.U16 desc[UR44][R4.64+0xb2], R10 ;  /* 0x0000b20a04005986 */ /* 0x0001e6000c10152c */
[----:B-1----:R-:W-:Y:S01]  /*1deb0*/  F2FP.BF16.F32.PACK_AB R9, RZ, R3 ;  /* 0x00000003ff09723e */ /* 0x002fe200000010ff */
[-C--:B------:R-:W-:Y:S01]  /*1dec0*/  FMUL R3, R225, R2.reuse ;  /* 0x00000002e1037220 */ /* 0x080fe20000400000 */
[----:B------:R-:W-:Y:S01]  /*1ded0*/  PRMT R12, R8, 0x7610, R12 ;  /* 0x00007610080c7816 */ /* 0x000fe2000000000c */
[----:B------:R-:W-:Y:S01]  /*1dee0*/  FMUL R8, R224, R2 ;  /* 0x00000002e0087220 */ /* 0x000fe20000400000 */
[----:B------:R1:W-:Y:S01]  /*1def0*/  @P0 STG.E.U16 desc[UR44][R6.64+0xb0], R11 ;  /* 0x0000b00b06000986 */ /* 0x0003e2000c10152c */
[----:B0-----:R-:W-:-:S02]  /*1df00*/  PRMT R10, R9, 0x7610, R10 ;  /* 0x00007610090a7816 */ /* 0x001fc4000000000a */
[----:B------:R-:W-:Y:S01]  /*1df10*/  F2FP.BF16.F32.PACK_AB R3, RZ, R3 ;  /* 0x00000003ff03723e */ /* 0x000fe200000010ff */
[----:B------:R0:W-:Y:S01]  /*1df20*/  @P1 STG.E.U16 desc[UR44][R6.64+0xb2], R12 ;  /* 0x0000b20c06001986 */ /* 0x0001e2000c10152c */
[C---:B------:R-:W-:Y:S01]  /*1df30*/  ISETP.GT.AND P5, PT, R0.reuse, 0x61, P3 ;  /* 0x000000610000780c */ /* 0x040fe20001fa4270 */
[-C--:B------:R-:W-:Y:S01]  /*1df40*/  FMUL R9, R223, R2.reuse ;  /* 0x00000002df097220 */ /* 0x080fe20000400000 */
[C---:B------:R-:W-:Y:S01]  /*1df50*/  ISETP.GT.AND P1, PT, R0.reuse, 0x60, P2 ;  /* 0x000000600000780c */ /* 0x040fe20001724270 */
[----:B------:R-:W-:Y:S01]  /*1df60*/  @P4 STG.E.U16 desc[UR44][R4.64+0xc0], R10 ;  /* 0x0000c00a04004986 */ /* 0x000fe2000c10152c */
[----:B------:R-:W-:Y:S02]  /*1df70*/  ISETP.GT.AND P4, PT, R0, 0x61, P2 ;  /* 0x000000610000780c */ /* 0x000fe40001784270 */
[----:B-1----:R-:W-:Y:S01]  /*1df80*/  PRMT R11, R3, 0x7610, R11 ;  /* 0x00007610030b7816 */ /* 0x002fe2000000000b */
[----:B------:R-:W-:Y:S01]  /*1df90*/  FMUL R3, R222, R2 ;  /* 0x00000002de037220 */ /* 0x000fe20000400000 */
[----:B------:R-:W-:-:S02]  /*1dfa0*/  F2FP.BF16.F32.PACK_AB R8, RZ, R8 ;  /* 0x00000008ff08723e */ /* 0x000fc400000010ff */
[----:B------:R-:W-:Y:S02]  /*1dfb0*/  F2FP.BF16.F32.PACK_AB R9, RZ, R9 ;  /* 0x00000009ff09723e */ /* 0x000fe400000010ff */
[----:B0-----:R-:W-:Y:S02]  /*1dfc0*/  PRMT R12, R8, 0x7610, R12 ;  /* 0x00007610080c7816 */ /* 0x001fe4000000000c */
[----:B------:R-:W-:Y:S01]  /*1dfd0*/  F2FP.BF16.F32.PACK_AB R8, RZ, R3 ;  /* 0x00000003ff08723e */ /* 0x000fe200000010ff */
[-C--:B------:R-:W-:Y:S01]  /*1dfe0*/  FMUL R3, R221, R2.reuse ;  /* 0x00000002dd037220 */ /* 0x080fe20000400000 */
[----:B------:R-:W-:Y:S01]  /*1dff0*/  PRMT R13, R9, 0x7610, R13 ;  /* 0x00007610090d7816 */ /* 0x000fe2000000000d */
[----:B------:R0:W-:Y:S01]  /*1e000*/  @P5 STG.E.U16 desc[UR44][R4.64+0xc2], R11 ;  /* 0x0000c20b04005986 */ /* 0x0001e2000c10152c */
[----:B------:R-:W-:Y:S02]  /*1e010*/  ISETP.GT.AND P0, PT, R0, 0x68, P3 ;  /* 0x000000680000780c */ /* 0x000fe40001f04270 */
[----:B------:R-:W-:Y:S01]  /*1e020*/  F2FP.BF16.F32.PACK_AB R9, RZ, R3 ;  /* 0x00000003ff09723e */ /* 0x000fe200000010ff */
[----:B------:R1:W-:Y:S01]  /*1e030*/  @P1 STG.E.U16 desc[UR44][R6.64+0xc0], R12 ;  /* 0x0000c00c06001986 */ /* 0x0003e2000c10152c */
[----:B------:R-:W-:-:S03]  /*1e040*/  FMUL R3, R219, R2 ;  /* 0x00000002db037220 */ /* 0x000fc60000400000 */
[----:B------:R-:W-:Y:S01]  /*1e050*/  @P4 STG.E.U16 desc[UR44][R6.64+0xc2], R13 ;  /* 0x0000c20d06004986 */ /* 0x000fe2000c10152c */
[----:B------:R-:W-:Y:S02]  /*1e060*/  ISETP.GT.AND P4, PT, R0, 0x69, P3 ;  /* 0x000000690000780c */ /* 0x000fe40001f84270 */
[----:B------:R-:W-:Y:S01]  /*1e070*/  PRMT R14, R8, 0x7610, R14 ;  /* 0x00007610080e7816 */ /* 0x000fe2000000000e */
[-C--:B------:R-:W-:Y:S01]  /*1e080*/  FMUL R8, R220, R2.reuse ;  /* 0x00000002dc087220 */ /* 0x080fe20000400000 */
[----:B------:R-:W-:Y:S02]  /*1e090*/  F2FP.BF16.F32.PACK_AB R3, RZ, R3 ;  /* 0x00000003ff03723e */ /* 0x000fe400000010ff */
[----:B------:R-:W-:Y:S01]  /*1e0a0*/  ISETP.GT.AND P1, PT, R0, 0x68, P2 ;  /* 0x000000680000780c */ /* 0x000fe20001724270 */
[----:B------:R-:W-:Y:S01]  /*1e0b0*/  @P0 STG.E.U16 desc[UR44][R4.64+0xd0], R14 ;  /* 0x0000d00e04000986 */ /* 0x000fe2000c10152c */
[----:B0-----:R-:W-:Y:S01]  /*1e0c0*/  PRMT R11, R3, 0x7610, R11 ;  /* 0x00007610030b7816 */ /* 0x001fe2000000000b */
[----:B------:R-:W-:Y:S01]  /*1e0d0*/  FMUL R3, R217, R2 ;  /* 0x00000002d9037220 */ /* 0x000fe20000400000 */
[----:B------:R-:W-:Y:S01]  /*1e0e0*/  F2FP.BF16.F32.PACK_AB R10, RZ, R8 ;  /* 0x00000008ff0a723e */ /* 0x000fe200000010ff */
[----:B------:R-:W-:Y:S01]  /*1e0f0*/  FMUL R8, R218, R2 ;  /* 0x00000002da087220 */ /* 0x000fe20000400000 */
[C---:B------:R-:W-:Y:S01]  /*1e100*/  ISETP.GT.AND P0, PT, R0.reuse, 0x69, P2 ;  /* 0x000000690000780c */ /* 0x040fe20001704270 */
[----:B------:R0:W-:Y:S01]  /*1e110*/  @P4 STG.E.U16 desc[UR44][R4.64+0xd2], R9 ;  /* 0x0000d20904004986 */ /* 0x0001e2000c10152c */
[----:B------:R-:W-:-:S02]  /*1e120*/  ISETP.GT.AND P5, PT, R0, 0x70, P3 ;  /* 0x000000700000780c */ /* 0x000fc40001fa4270 */
[----:B------:R-:W-:-:S04]  /*1e130*/  F2FP.BF16.F32.PACK_AB R8, RZ, R8 ;  /* 0x00000008ff08723e */ /* 0x000fc800000010ff */
[----:B-1----:R-:W-:Y:S02]  /*1e140*/  PRMT R12, R8, 0x7610, R12 ;  /* 0x00007610080c7816 */ /* 0x002fe4000000000c */
[----:B0-----:R-:W-:Y:S01]  /*1e150*/  F2FP.BF16.F32.PACK_AB R9, RZ, R3 ;  /* 0x00000003ff09723e */ /* 0x001fe200000010ff */
[-C--:B------:R-:W-:Y:S01]  /*1e160*/  FMUL R3, R216, R2.reuse ;  /* 0x00000002d8037220 */ /* 0x080fe20000400000 */
[----:B------:R-:W-:Y:S01]  /*1e170*/  FMUL R8, R215, R2 ;  /* 0x00000002d7087220 */ /* 0x000fe20000400000 */
[----:B------:R0:W-:Y:S03]  /*1e180*/  @P1 STG.E.U16 desc[UR44][R6.64+0xd0], R10 ;  /* 0x0000d00a06001986 */ /* 0x0001e6000c10152c */
[----:B------:R-:W-:Y:S01]  /*1e190*/  F2FP.BF16.F32.PACK_AB R3, RZ, R3 ;  /* 0x00000003ff03723e */ /* 0x000fe200000010ff */
[----:B------:R1:W-:Y:S01]  /*1e1a0*/  @P0 STG.E.U16 desc[UR44][R6.64+0xd2], R11 ;  /* 0x0000d20b06000986 */ /* 0x0003e2000c10152c */
[----:B------:R-:W-:-:S02]  /*1e1b0*/  ISETP.GT.AND P1, PT, R0, 0x70, P2 ;  /* 0x000000700000780c */ /* 0x000fc40001724270 */
[----:B------:R-:W-:Y:S01]  /*1e1c0*/  F2FP.BF16.F32.PACK_AB R8, RZ, R8 ;  /* 0x00000008ff08723e */ /* 0x000fe200000010ff */
[----:B------:R2:W-:Y:S01]  /*1e1d0*/  @P5 STG.E.U16 desc[UR44][R4.64+0xe0], R12 ;  /* 0x0000e00c04005986 */ /* 0x0005e2000c10152c */
[----:B0-----:R-:W-:Y:S01]  /*1e1e0*/  PRMT R10, R9, 0x7610, R10 ;  /* 0x00007610090a7816 */ /* 0x001fe2000000000a */
[-C--:B------:R-:W-:Y:S01]  /*1e1f0*/  FMUL R9, R214, R2.reuse ;  /* 0x00000002d6097220 */ /* 0x080fe20000400000 */
[----:B-1----:R-:W-:Y:S01]  /*1e200*/  PRMT R11, R3, 0x7610, R11 ;  /* 0x00007610030b7816 */ /* 0x002fe2000000000b */
[----:B------:R-:W-:-:S03]  /*1e210*/  FMUL R3, R213, R2 ;  /* 0x00000002d5037220 */ /* 0x000fc60000400000 */
[----:B------:R-:W-:Y:S02]  /*1e220*/  F2FP.BF16.F32.PACK_AB R9, RZ, R9 ;  /* 0x00000009ff09723e */ /* 0x000fe400000010ff */
[----:B--2---:R-:W-:Y:S02]  /*1e230*/  PRMT R12, R8, 0x7610, R12 ;  /* 0x00007610080c7816 */ /* 0x004fe4000000000c */
[----:B------:R-:W-:Y:S01]  /*1e240*/  F2FP.BF16.F32.PACK_AB R8, RZ, R3 ;  /* 0x00000003ff08723e */ /* 0x000fe200000010ff */
[----:B------:R-:W-:Y:S01]  /*1e250*/  FMUL R3, R212, R2 ;  /* 0x00000002d4037220 */ /* 0x000fe20000400000 */
[C---:B------:R-:W-:Y:S02]  /*1e260*/  ISETP.GT.AND P4, PT, R0.reuse, 0x71, P2 ;  /* 0x000000710000780c */ /* 0x040fe40001784270 */
[----:B------:R-:W-:Y:S01]  /*1e270*/  ISETP.GT.AND P5, PT, R0, 0x78, P3 ;  /* 0x000000780000780c */ /* 0x000fe20001fa4270 */
[----:B------:R0:W-:Y:S01]  /*1e280*/  @P6 STG.E.U16 desc[UR44][R4.64+0xe2], R10 ;  /* 0x0000e20a04006986 */ /* 0x0001e2000c10152c */
[----:B------:R-:W-:-:S02]  /*1e290*/  PRMT R13, R9, 0x7610, R13 ;  /* 0x00007610090d7816 */ /* 0x000fc4000000000d */
[----:B------:R-:W-:Y:S01]  /*1e2a0*/  F2FP.BF16.F32.PACK_AB R9, RZ, R3 ;  /* 0x00000003ff09723e */ /* 0x000fe200000010ff */
[----:B------:R1:W-:Y:S01]  /*1e2b0*/  @P1 STG.E.U16 desc[UR44][R6.64+0xe0], R11 ;  /* 0x0000e00b06001986 */ /* 0x0003e2000c10152c */
[----:B------:R-:W-:Y:S01]  /*1e2c0*/  ISETP.GT.AND P0, PT, R0, 0x79, P3 ;  /* 0x000000790000780c */ /* 0x000fe20001f04270 */
[-C--:B------:R-:W-:Y:S01]  /*1e2d0*/  FMUL R3, R210, R2.reuse ;  /* 0x00000002d2037220 */ /* 0x080fe20000400000 */
[----:B------:R-:W-:Y:S02]  /*1e2e0*/  ISETP.GT.AND P1, PT, R0, 0x78, P2 ;  /* 0x000000780000780c */ /* 0x000fe40001724270 */
[----:B------:R-:W-:Y:S01]  /*1e2f0*/  PRMT R14, R8, 0x7610, R14 ;  /* 0x00007610080e7816 */ /* 0x000fe2000000000e */
[----:B------:R-:W-:Y:S01]  /*1e300*/  FMUL R8, R211, R2 ;  /* 0x00000002d3087220 */ /* 0x000fe20000400000 */
[----:B------:R-:W-:Y:S01]  /*1e310*/  F2FP.BF16.F32.PACK_AB R3, RZ, R3 ;  /* 0x00000003ff03723e */ /* 0x000fe200000010ff */
[----:B------:R2:W-:Y:S01]  /*1e320*/  @P4 STG.E.U16 desc[UR44][R6.64+0xe2], R12 ;  /* 0x0000e20c06004986 */ /* 0x0005e2000c10152c */
[----:B------:R-:W-:-:S02]  /*1e330*/  ISETP.GT.AND P4, PT, R0, 0x79, P2 ;  /* 0x000000790000780c */ /* 0x000fc40001784270 */
[----:B0-----:R-:W-:Y:S01]  /*1e340*/  F2FP.BF16.F32.PACK_AB R10, RZ, R8 ;  /* 0x00000008ff0a723e */ /* 0x001fe200000010ff */
[----:B------:R-:W-:Y:S01]  /*1e350*/  @P5 STG.E.U16 desc[UR44][R4.64+0xf0], R13 ;  /* 0x0000f00d04005986 */ /* 0x000fe2000c10152c */
[----:B-1----:R-:W-:Y:S01]  /*1e360*/  PRMT R11, R3, 0x7610, R11 ;  /* 0x00007610030b7816 */ /* 0x002fe2000000000b */
[-C--:B------:R-:W-:Y:S01]  /*1e370*/  FMUL R3, R208, R2.reuse ;  /* 0x00000002d0037220 */ /* 0x080fe20000400000 */
[----:B------:R-:W-:Y:S01]  /*1e380*/  FMUL R8, R209, R2 ;  /* 0x00000002d1087220 */ /* 0x000fe20000400000 */
[C---:B------:R-:W-:Y:S01]  /*1e390*/  ISETP.GT.AND P5, PT, R0.reuse, 0x80, P3 ;  /* 0x000000800000780c */ /* 0x040fe20001fa4270 */
[----:B------:R-:W-:Y:S01]  /*1e3a0*/  @P0 STG.E.U16 desc[UR44][R4.64+0xf2], R14 ;  /* 0x0000f20e04000986 */ /* 0x000fe2000c10152c */
[----:B------:R-:W-:-:S03]  /*1e3b0*/  ISETP.GT.AND P6, PT, R0, 0x81, P3 ;  /* 0x000000810000780c */ /* 0x000fc60001fc4270 */
[----:B------:R0:W-:Y:S01]  /*1e3c0*/  @P1 STG.E.U16 desc[UR44][R6.64+0xf0], R9 ;  /* 0x0000f00906001986 */ /* 0x0001e2000c10152c */
[----:B------:R-:W-:-:S04]  /*1e3d0*/  F2FP.BF16.F32.PACK_AB R8, RZ, R8 ;  /* 0x00000008ff08723e */ /* 0x000fc800000010ff */
[----:B--2---:R-:W-:Y:S01]  /*1e3e0*/  PRMT R12, R8, 0x7610, R12 ;  /* 0x00007610080c7816 */ /* 0x004fe2000000000c */
[-C--:B------:R-:W-:Y:S01]  /*1e3f0*/  FMUL R8, R206, R2.reuse ;  /* 0x00000002ce087220 */ /* 0x080fe20000400000 */
[----:B0-----:R-:W-:Y:S01]  /*1e400*/  F2FP.BF16.F32.PACK_AB R9, RZ, R3 ;  /* 0x00000003ff09723e */ /* 0x001fe200000010ff */
[----:B------:R-:W-:Y:S01]  /*1e410*/  FMUL R3, R207, R2 ;  /* 0x00000002cf037220 */ /* 0x000fe20000400000 */
[----:B------:R0:W-:Y:S01]  /*1e420*/  @P4 STG.E.U16 desc[UR44][R6.64+0xf2], R10 ;  /* 0x0000f20a06004986 */ /* 0x0001e2000c10152c */
[----:B------:R-:W-:-:S03]  /*1e430*/  ISETP.GT.AND P0, PT, R0, 0x80, P2 ;  /* 0x000000800000780c */ /* 0x000fc60001704270 */
[----:B------:R-:W-:Y:S01]  /*1e440*/  F2FP.BF16.F32.PACK_AB R3, RZ, R3 ;  /* 0x00000003ff03723e */ /* 0x000fe200000010ff */
[----:B------:R1:W-:Y:S01]  /*1e450*/  @P5 STG.E.U16 desc[UR44][R4.64+0x100], R11 ;  /* 0x0001000b04005986 */ /* 0x0003e2000c10152c */
[----:B------:R-:W-:Y:S02]  /*1e460*/  ISETP.GT.AND P1, PT, R0, 0x81, P2 ;  /* 0x000000810000780c */ /* 0x000fe40001724270 */
[----:B------:R-:W-:Y:S01]  /*1e470*/  F2FP.BF16.F32.PACK_AB R8, RZ, R8 ;  /* 0x00000008ff08723e */ /* 0x000fe200000010ff */
[----:B------:R2:W-:Y:S01]  /*1e480*/  @P6 STG.E.U16 desc[UR44][R4.64+0x102], R12 ;  /* 0x0001020c04006986 */ /* 0x0005e2000c10152c */
[----:B0-----:R-:W-:Y:S01]  /*1e490*/  PRMT R10, R9, 0x7610, R10 ;  /* 0x00007610090a7816 */ /* 0x001fe2000000000a */
[-C--:B------:R-:W-:Y:S01]  /*1e4a0*/  FMUL R9, R205, R2.reuse ;  /* 0x00000002cd097220 */ /* 0x080fe20000400000 */
[----:B-1----:R-:W-:Y:S01]  /*1e4b0*/  PRMT R11, R3, 0x7610, R11 ;  /* 0x00007610030b7816 */ /* 0x002fe2000000000b */
[----:B------:R-:W-:Y:S01]  /*1e4c0*/  FMUL R3, R204, R2 ;  /* 0x00000002cc037220 */ /* 0x000fe20000400000 */
[----:B------:R-:W-:-:S02]  /*1e4d0*/  ISETP.GT.AND P4, PT, R0, 0x88, P3 ;  /* 0x000000880000780c */ /* 0x000fc40001f84270 */
[----:B--2---:R-:W-:Y:S02]  /*1e4e0*/  PRMT R12, R8, 0x7610, R12 ;  /* 0x00007610080c7816 */ /* 0x004fe4000000000c */
[----:B------:R-:W-:Y:S01]  /*1e4f0*/  F2FP.BF16.F32.PACK_AB R8, RZ, R3 ;  /* 0x00000003ff08723e */ /* 0x000fe200000010ff */
[-C--:B------:R-:W-:Y:S01]  /*1e500*/  FMUL R3, R203, R2.reuse ;  /* 0x00000002cb037220 */ /* 0x080fe20000400000 */
[----:B------:R-:W-:Y:S02]  /*1e510*/  F2FP.BF16.F32.PACK_AB R9, RZ, R9 ;  /* 0x00000009ff09723e */ /* 0x000fe400000010ff */
[C---:B------:R-:W-:Y:S01]  /*1e520*/  ISETP.GT.AND P5, PT, R0.reuse, 0x89, P3 ;  /* 0x000000890000780c */ /* 0x040fe20001fa4270 */
[----:B------:R0:W-:Y:S01]  /*1e530*/  @P0 STG.E.U16 desc[UR44][R6.64+0x100], R10 ;  /* 0x0001000a06000986 */ /* 0x0001e2000c10152c */
[----:B------:R-:W-:Y:S02]  /*1e540*/  PRMT R13, R9, 0x7610, R13 ;  /* 0x00007610090d7816 */ /* 0x000fe4000000000d */
[----:B------:R-:W-:Y:S01]  /*1e550*/  F2FP.BF16.F32.PACK_AB R9, RZ, R3 ;  /* 0x00000003ff09723e */ /* 0x000fe200000010ff */
[----:B------:R1:W-:Y:S01]  /*1e560*/  @P1 STG.E.U16 desc[UR44][R6.64+0x102], R11 ;  /* 0x0001020b06001986 */ /* 0x0003e2000c10152c */
[C---:B------:R-:W-:Y:S01]  /*1e570*/  ISETP.GT.AND P0, PT, R0.reuse, 0x88, P2 ;  /* 0x000000880000780c */ /* 0x040fe20001704270 */
[----:B------:R-:W-:Y:S01]  /*1e580*/  FMUL R3, R201, R2 ;  /* 0x00000002c9037220 */ /* 0x000fe20000400000 */
[----:B------:R-:W-:-:S02]  /*1e590*/  ISETP.GT.AND P1, PT, R0, 0x89, P2 ;  /* 0x000000890000780c */ /* 0x000fc40001724270 */
[----:B------:R-:W-:Y:S01]  /*1e5a0*/  PRMT R14, R8, 0x7610, R14 ;  /* 0x00007610080e7816 */ /* 0x000fe2000000000e */
[----:B------:R-:W-:Y:S01]  /*1e5b0*/  FMUL R8, R202, R2 ;  /* 0x00000002ca087220 */ /* 0x000fe20000400000 */
[----:B------:R-:W-:Y:S01]  /*1e5c0*/  F2FP.BF16.F32.PACK_AB R3, RZ, R3 ;  /* 0x00000003ff03723e */ /* 0x000fe200000010ff */
[----:B------:R2:W-:Y:S01]  /*1e5d0*/  @P4 STG.E.U16 desc[UR44][R4.64+0x110], R12 ;  /* 0x0001100c04004986 */ /* 0x0005e2000c10152c */
[----:B------:R-:W-:Y:S02]  /*1e5e0*/  ISETP.GT.AND P4, PT, R0, 0x90, P3 ;  /* 0x000000900000780c */ /* 0x000fe40001f84270 */
        /* <DEDUP_REMOVED lines=9> */
[----:B------:R-:W-:Y:S02]  /*1e680*/  F2FP.BF16.F32.PACK_AB R8, RZ, R8 ;  /* 0x00000008ff08723e */ /* 0x000fe400000010ff */
[----:B------:R-:W-:Y:S01]  /*1e690*/  ISETP.GT.AND P1, PT, R0, 0x91, P2 ;  /* 0x000000910000780c */ /* 0x000fe20001724270 */
[----:B------:R1:W-:Y:S01]  /*1e6a0*/  @P4 STG.E.U16 desc[UR44][R4.64+0x120], R10 ;  /* 0x0001200a04004986 */ /* 0x0003e2000c10152c */
[----:B--2---:R-:W-:Y:S01]  /*1e6b0*/  PRMT R12, R8, 0x7610, R12 ;  /* 0x00007610080c7816 */ /* 0x004fe2000000000c */
[-C--:B------:R-:W-:Y:S01]  /*1e6c0*/  FMUL R8, R197, R2.reuse ;  /* 0x00000002c5087220 */ /* 0x080fe20000400000 */
[----:B0-----:R-:W-:Y:S01]  /*1e6d0*/  F2FP.BF16.F32.PACK_AB R9, RZ, R3 ;  /* 0x00000003ff09723e */ /* 0x001fe200000010ff */
[----:B------:R-:W-:Y:S01]  /*1e6e0*/  FMUL R3, R198, R2 ;  /* 0x00000002c6037220 */ /* 0x000fe20000400000 */
[----:B------:R-:W-:Y:S01]  /*1e6f0*/  ISETP.GT.AND P4, PT, R0, 0x98, P3 ;  /* 0x000000980000780c */ /* 0x000fe20001f84270 */
[----:B------:R0:W-:Y:S03]  /*1e700*/  @P5 STG.E.U16 desc[UR44][R4.64+0x122], R11 ;  /* 0x0001220b04005986 */ /* 0x0001e6000c10152c */
[----:B------:R-:W-:-:S02]  /*1e710*/  F2FP.BF16.F32.PACK_AB R3, RZ, R3 ;  /* 0x00000003ff03723e */ /* 0x000fc400000010ff */
[----:B-1----:R-:W-:Y:S01]  /*1e720*/  PRMT R10, R9, 0x7610, R10 ;  /* 0x00007610090a7816 */ /* 0x002fe2000000000a */
[----:B------:R-:W-:Y:S01]  /*1e730*/  FMUL R9, R196, R2 ;  /* 0x00000002c4097220 */ /* 0x000fe20000400000 */
[----:B------:R-:W-:Y:S01]  /*1e740*/  F2FP.BF16.F32.PACK_AB R8, RZ, R8 ;  /* 0x00000008ff08723e */ /* 0x000fe200000010ff */
[----:B------:R1:W-:Y:S01]  /*1e750*/  @P0 STG.E.U16 desc[UR44][R6.64+0x120], R12 ;  /* 0x0001200c06000986 */ /* 0x0003e2000c10152c */
[----:B0-----:R-:W-:Y:S01]  /*1e760*/  PRMT R11, R3, 0x7610, R11 ;  /* 0x00007610030b7816 */ /* 0x001fe2000000000b */
[----:B------:R-:W-:Y:S01]  /*1e770*/  FMUL R3, R195, R2 ;  /* 0x00000002c3037220 */ /* 0x000fe20000400000 */
[C---:B------:R-:W-:Y:S01]  /*1e780*/  ISETP.GT.AND P5, PT, R0.reuse, 0x99, P3 ;  /* 0x000000990000780c */ /* 0x040fe20001fa4270 */
[----:B------:R0:W-:Y:S01]  /*1e790*/  @P1 STG.E.U16 desc[UR44][R6.64+0x122], R10 ;  /* 0x0001220a06001986 */ /* 0x0001e2000c10152c */
[----:B------:R-:W-:Y:S02]  /*1e7a0*/  ISETP.GT.AND P1, PT, R0, 0x98, P2 ;  /* 0x000000980000780c */ /* 0x000fe40001724270 */
[----:B------:R-:W-:-:S02]  /*1e7b0*/  F2FP.BF16.F32.PACK_AB R9, RZ, R9 ;  /* 0x00000009ff09723e */ /* 0x000fc400000010ff */
[----:B-1----:R-:W-:Y:S02]  /*1e7c0*/  PRMT R12, R8, 0x7610, R12 ;  /* 0x00007610080c7816 */ /* 0x002fe4000000000c */
[----:B------:R-:W-:Y:S01]  /*1e7d0*/  F2FP.BF16.F32.PACK_AB R8, RZ, R3 ;  /* 0x00000003ff08723e */ /* 0x000fe200000010ff */
[-C--:B------:R-:W-:Y:S01]  /*1e7e0*/  FMUL R3, R194, R2.reuse ;  /* 0x00000002c2037220 */ /* 0x080fe20000400000 */
[C---:B------:R-:W-:Y:S01]  /*1e7f0*/  ISETP.GT.AND P0, PT, R0.reuse, 0x99, P2 ;  /* 0x000000990000780c */ /* 0x040fe20001704270 */
[----:B------:R1:W-:Y:S01]  /*1e800*/  @P4 STG.E.U16 desc[UR44][R4.64+0x130], R11 ;  /* 0x0001300b04004986 */ /* 0x0003e2000c10152c */
[----:B------:R-:W-:Y:S02]  /*1e810*/  ISETP.GT.AND P4, PT, R0, 0xa0, P3 ;  /* 0x000000a00000780c */ /* 0x000fe40001f84270 */
[----:B------:R-:W-:Y:S02]  /*1e820*/  PRMT R13, R9, 0x7610, R13 ;  /* 0x00007610090d7816 */ /* 0x000fe4000000000d */
[----:B------:R-:W-:Y:S01]  /*1e830*/  F2FP.BF16.F32.PACK_AB R9, RZ, R3 ;  /* 0x00000003ff09723e */ /* 0x000fe200000010ff */
[-C--:B------:R-:W-:Y:S01]  /*1e840*/  FMUL R3, R192, R2.reuse ;  /* 0x00000002c0037220 */ /* 0x080fe20000400000 */
[----:B------:R-:W-:Y:S01]  /*1e850*/  PRMT R14, R8, 0x7610, R14 ;  /* 0x00007610080e7816 */ /* 0x000fe2000000000e */
[----:B------:R-:W-:Y:S01]  /*1e860*/  FMUL R8, R193, R2 ;  /* 0x00000002c1087220 */ /* 0x000fe20000400000 */
[----:B------:R2:W-:Y:S01]  /*1e870*/  @P5 STG.E.U16 desc[UR44][R4.64+0x132], R12 ;  /* 0x0001320c04005986 */ /* 0x0005e2000c10152c */
[----:B------:R-:W-:-:S02]  /*1e880*/  ISETP.GT.AND P5, PT, R0, 0xa1, P3 ;  /* 0x000000a10000780c */ /* 0x000fc40001fa4270 */
[----:B------:R-:W-:Y:S01]  /*1e890*/  F2FP.BF16.F32.PACK_AB R3, RZ, R3 ;  /* 0x00000003ff03723e */ /* 0x000fe200000010ff */
[----:B------:R-:W-:Y:S01]  /*1e8a0*/  @P1 STG.E.U16 desc[UR44][R6.64+0x130], R13 ;  /* 0x0001300d06001986 */ /* 0x000fe2000c10152c */
[----:B0-----:R-:W-:Y:S01]  /*1e8b0*/  F2FP.BF16.F32.PACK_AB R10, RZ, R8 ;  /* 0x00000008ff0a723e */ /* 0x001fe200000010ff */
[-C--:B------:R-:W-:Y:S01]  /*1e8c0*/  FMUL R8, R191, R2.reuse ;  /* 0x00000002bf087220 */ /* 0x080fe20000400000 */
[----:B-1----:R-:W-:Y:S01]  /*1e8d0*/  PRMT R11, R3, 0x7610, R11 ;  /* 0x00007610030b7816 */ /* 0x002fe2000000000b */
[----:B------:R-:W-:Y:S01]  /*1e8e0*/  @P0 STG.E.U16 desc[UR44][R6.64+0x132], R14 ;  /* 0x0001320e06000986 */ /* 0x000fe2000c10152c */
[----:B------:R-:W-:Y:S01]  /*1e8f0*/  ISETP.GT.AND P0, PT, R0, 0xa0, P2 ;  /* 0x000000a00000780c */ /* 0x000fe20001704270 */
[----:B------:R-:W-:Y:S01]  /*1e900*/  FMUL R3, R190, R2 ;  /* 0x00000002be037220 */ /* 0x000fe20000400000 */
[C---:B------:R-:W-:Y:S01]  /*1e910*/  ISETP.GT.AND P1, PT, R0.reuse, 0xa1, P2 ;  /* 0x000000a10000780c */ /* 0x040fe20001724270 */
[----:B------:R0:W-:Y:S01]  /*1e920*/  @P4 STG.E.U16 desc[UR44][R4.64+0x140], R9 ;  /* 0x0001400904004986 */ /* 0x0001e2000c10152c */
[----:B------:R-:W-:-:S02]  /*1e930*/  ISETP.GT.AND P4, PT, R0, 0xa8, P3 ;  /* 0x000000a80000780c */ /* 0x000fc40001f84270 */
[----:B------:R-:W-:Y:S01]  /*1e940*/  F2FP.BF16.F32.PACK_AB R8, RZ, R8 ;  /* 0x00000008ff08723e */ /* 0x000fe200000010ff */
[----:B------:R1:W-:Y:S03]  /*1e950*/  @P5 STG.E.U16 desc[UR44][R4.64+0x142], R10 ;  /* 0x0001420a04005986 */ /* 0x0003e6000c10152c */
[----:B--2---:R-:W-:Y:S02]  /*1e960*/  PRMT R12, R8, 0x7610, R12 ;  /* 0x00007610080c7816 */ /* 0x004fe4000000000c */
[----:B0-----:R-:W-:Y:S01]  /*1e970*/  F2FP.BF16.F32.PACK_AB R9, RZ, R3 ;  /* 0x00000003ff09723e */ /* 0x001fe200000010ff */
[-C--:B------:R-:W-:Y:S01]  /*1e980*/  FMUL R3, R189, R2.reuse ;  /* 0x00000002bd037220 */ /* 0x080fe20000400000 */
[-C--:B------:R-:W-:Y:S02]  /*1e990*/  FMUL R8, R188, R2.reuse ;  /* 0x00000002bc087220 */ /* 0x080fe40000400000 */
[----:B-1----:R-:W-:Y:S01]  /*1e9a0*/  PRMT R10, R9, 0x7610, R10 ;  /* 0x00007610090a7816 */ /* 0x002fe2000000000a */
[----:B------:R0:W-:Y:S01]  /*1e9b0*/  @P0 STG.E.U16 desc[UR44][R6.64+0x140], R11 ;  /* 0x0001400b06000986 */ /* 0x0001e2000c10152c */
[----:B------:R-:W-:Y:S01]  /*1e9c0*/  F2FP.BF16.F32.PACK_AB R3, RZ, R3 ;  /* 0x00000003ff03723e */ /* 0x000fe200000010ff */
[----:B------:R-:W-:Y:S01]  /*1e9d0*/  FMUL R9, R187, R2 ;  /* 0x00000002bb097220 */ /* 0x000fe20000400000 */
[C---:B------:R-:W-:Y:S01]  /*1e9e0*/  ISETP.GT.AND P5, PT, R0.reuse, 0xa9, P3 ;  /* 0x000000a90000780c */ /* 0x040fe20001fa4270 */
[----:B------:R1:W-:Y:S01]  /*1e9f0*/  @P1 STG.E.U16 desc[UR44][R6.64+0x142], R12 ;  /* 0x0001420c06001986 */ /* 0x0003e2000c10152c */
[----:B------:R-:W-:-:S03]  /*1ea00*/  ISETP.GT.AND P1, PT, R0, 0xa8, P2 ;  /* 0x000000a80000780c */ /* 0x000fc60001724270 */
[----:B------:R-:W-:Y:S01]  /*1ea10*/  @P4 STG.E.U16 desc[UR44][R4.64+0x150], R10 ;  /* 0x0001500a04004986 */ /* 0x000fe2000c10152c */
[----:B------:R-:W-:Y:S02]  /*1ea20*/  ISETP.GT.AND P4, PT, R0, 0xa9, P2 ;  /* 0x000000a90000780c */ /* 0x000fe40001784270 */
[----:B------:R-:W-:Y:S02]  /*1ea30*/  F2FP.BF16.F32.PACK_AB R8, RZ, R8 ;  /* 0x00000008ff08723e */ /* 0x000fe400000010ff */
[----:B0-----:R-:W-:Y:S01]  /*1ea40*/  PRMT R11, R3, 0x7610, R11 ;  /* 0x00007610030b7816 */ /* 0x001fe2000000000b */
[-C--:B------:R-:W-:Y:S01]  /*1ea50*/  FMUL R3, R186, R2.reuse ;  /* 0x00000002ba037220 */ /* 0x080fe20000400000 */
[----:B------:R-:W-:Y:S02]  /*1ea60*/  F2FP.BF16.F32.PACK_AB R9, RZ, R9 ;  /* 0x00000009ff09723e */ /* 0x000fe400000010ff */
[----:B-1----:R-:W-:Y:S02]  /*1ea70*/  PRMT R12, R8, 0x7610, R12 ;  /* 0x00007610080c7816 */ /* 0x002fe4000000000c */
[----:B------:R-:W-:Y:S01]  /*1ea80*/  F2FP.BF16.F32.PACK_AB R8, RZ, R3 ;  /* 0x00000003ff08723e */ /* 0x000fe200000010ff */
[----:B------:R-:W-:Y:S01]  /*1ea90*/  FMUL R3, R185, R2 ;  /* 0x00000002b9037220 */ /* 0x000fe20000400000 */
[----:B------:R-:W-:Y:S01]  /*1eaa0*/  PRMT R13, R9, 0x7610, R13 ;  /* 0x00007610090d7816 */ /* 0x000fe2000000000d */
[----:B------:R0:W-:Y:S01]  /*1eab0*/  @P5 STG.E.U16 desc[UR44][R4.64+0x152], R11 ;  /* 0x0001520b04005986 */ /* 0x0001e2000c10152c */
[----:B------:R-:W-:-:S02]  /*1eac0*/  ISETP.GT.AND P0, PT, R0, 0xb0, P3 ;  /* 0x000000b00000780c */ /* 0x000fc40001f04270 */
        /* <DEDUP_REMOVED lines=26> */
[----:B------:R-:W-:Y:S02]  /*1ec70*/  ISETP.GT.AND P1, PT, R0, 0xb8, P2 ;  /* 0x000000b80000780c */ /* 0x000fe40001724270 */
[----:B------:R-:W-:Y:S02]  /*1ec80*/  F2FP.BF16.F32.PACK_AB R8, RZ, R8 ;  /* 0x00000008ff08723e */ /* 0x000fe400000010ff */
[----:B0-----:R-:W-:Y:S01]  /*1ec90*/  PRMT R10, R9, 0x7610, R10 ;  /* 0x00007610090a7816 */ /* 0x001fe2000000000a */
[-C--:B------:R-:W-:Y:S01]  /*1eca0*/  FMUL R9, R178, R2.reuse ;  /* 0x00000002b2097220 */ /* 0x080fe20000400000 */
[----:B-1----:R-:W-:Y:S01]  /*1ecb0*/  PRMT R11, R3, 0x7610, R11 ;  /* 0x00007610030b7816 */ /* 0x002fe2000000000b */
[----:B------:R-:W-:Y:S01]  /*1ecc0*/  FMUL R3, R177, R2 ;  /* 0x00000002b1037220 */ /* 0x000fe20000400000 */
[----:B------:R0:W-:Y:S02]  /*1ecd0*/  @P5 STG.E.U16 desc[UR44][R4.64+0x170], R12 ;  /* 0x0001700c04005986 */ /* 0x0001e4000c10152c */
[----:B------:R-:W-:-:S02]  /*1ece0*/  F2FP.BF16.F32.PACK_AB R9, RZ, R9 ;  /* 0x00000009ff09723e */ /* 0x000fc400000010ff */
[C---:B------:R-:W-:Y:S02]  /*1ecf0*/  ISETP.GT.AND P4, PT, R0.reuse, 0xb9, P2 ;  /* 0x000000b90000780c */ /* 0x040fe40001784270 */
[----:B------:R-:W-:Y:S02]  /*1ed00*/  ISETP.GT.AND P5, PT, R0, 0xc0, P3 ;  /* 0x000000c00000780c */ /* 0x000fe40001fa4270 */
[----:B0-----:R-:W-:Y:S02]  /*1ed10*/  PRMT R12, R8, 0x7610, R12 ;  /* 0x00007610080c7816 */ /* 0x001fe4000000000c */
[----:B------:R-:W-:Y:S01]  /*1ed20*/  F2FP.BF16.F32.PACK_AB R8, RZ, R3 ;  /* 0x00000003ff08723e */ /* 0x000fe200000010ff */
[----:B------:R-:W-:Y:S01]  /*1ed30*/  FMUL R3, R176, R2 ;  /* 0x00000002b0037220 */ /* 0x000fe20000400000 */
[----:B------:R-:W-:Y:S01]  /*1ed40*/  PRMT R13, R9, 0x7610, R13 ;  /* 0x00007610090d7816 */ /* 0x000fe2000000000d */
[----:B------:R0:W-:Y:S01]  /*1ed50*/  @P6 STG.E.U16 desc[UR44][R4.64+0x172], R10 ;  /* 0x0001720a04006986 */ /* 0x0001e2000c10152c */
[----:B------:R-:W-:-:S02]  /*1ed60*/  ISETP.GT.AND P0, PT, R0, 0xc1, P3 ;  /* 0x000000c10000780c */ /* 0x000fc40001f04270 */
[----:B------:R-:W-:Y:S01]  /*1ed70*/  F2FP.BF16.F32.PACK_AB R9, RZ, R3 ;  /* 0x00000003ff09723e */ /* 0x000fe200000010ff */
[----:B------:R1:W-:Y:S01]  /*1ed80*/  @P1 STG.E.U16 desc[UR44][R6.64+0x170], R11 ;  /* 0x0001700b06001986 */ /* 0x0003e2000c10152c */
[-C--:B------:R-:W-:Y:S01]  /*1ed90*/  FMUL R3, R174, R2.reuse ;  /* 0x00000002ae037220 */ /* 0x080fe20000400000 */
[----:B------:R-:W-:Y:S02]  /*1eda0*/  ISETP.GT.AND P1, PT, R0, 0xc0, P2 ;  /* 0x000000c00000780c */ /* 0x000fe40001724270 */
        /* <DEDUP_REMOVED lines=40> */
[C---:B------:R-:W-:Y:S01]  /*1f030*/  ISETP.GT.AND P0, PT, R0.reuse, 0xd0, P2 ;  /* 0x000000d00000780c */ /* 0x040fe20001704270 */
        /* <DEDUP_REMOVED lines=11> */
[----:B------:R-:W-:Y:S01]  /*1f0f0*/  ISETP.GT.AND P5, PT, R0, 0xd9, P3 ;  /* 0x000000d90000780c */ /* 0x000fe20001fa4270 */
[----:B------:R-:W-:Y:S01]  /*1f100*/  FMUL R8, R164, R2 ;  /* 0x00000002a4087220 */ /* 0x000fe20000400000 */
[----:B------:R-:W-:Y:S01]  /*1f110*/  @P0 STG.E.U16 desc[UR44][R6.64+0x1a0], R14 ;  /* 0x0001a00e06000986 */ /* 0x000fe2000c10152c */
[----:B------:R-:W-:-:S03]  /*1f120*/  ISETP.GT.AND P0, PT, R0, 0xd8, P2 ;  /* 0x000000d80000780c */ /* 0x000fc60001704270 */
[----:B------:R0:W-:Y:S01]  /*1f130*/  @P1 STG.E.U16 desc[UR44][R6.64+0x1a2], R9 ;  /* 0x0001a20906001986 */ /* 0x0001e2000c10152c */
[----:B------:R-:W-:Y:S02]  /*1f140*/  F2FP.BF16.F32.PACK_AB R8, RZ, R8 ;  /* 0x00000008ff08723e */ /* 0x000fe400000010ff */
[----:B------:R-:W-:Y:S02]  /*1f150*/  ISETP.GT.AND P1, PT, R0, 0xd9, P2 ;  /* 0x000000d90000780c */ /* 0x000fe40001724270 */
        /* <DEDUP_REMOVED lines=16> */
[----:B------:R1:W-:Y:S01]  /*1f260*/  @P1 STG.E.U16 desc[UR44][R6.64+0x1b2], R10 ;  /* 0x0001b20a06001986 */ /* 0x0003e2000c10152c */
[C---:B------:R-:W-:Y:S02]  /*1f270*/  ISETP.GT.AND P1, PT, R0.reuse, 0xe0, P2 ;  /* 0x000000e00000780c */ /* 0x040fe40001724270 */
[----:B------:R-:W-:Y:S02]  /*1f280*/  ISETP.GT.AND P0, PT, R0, 0xe1, P2 ;  /* 0x000000e10000780c */ /* 0x000fe40001704270 */
[----:B0-----:R-:W-:Y:S02]  /*1f290*/  PRMT R12, R8, 0x7610, R12 ;  /* 0x00007610080c7816 */ /* 0x001fe4000000000c */
[----:B------:R-:W-:Y:S01]  /*1f2a0*/  F2FP.BF16.F32.PACK_AB R8, RZ, R3 ;  /* 0x00000003ff08723e */ /* 0x000fe200000010ff */
[----:B------:R-:W-:Y:S01]  /*1f2b0*/  FMUL R3, R157, R2 ;  /* 0x000000029d037220 */ /* 0x000fe20000400000 */
[----:B------:R0:W-:Y:S01]  /*1f2c0*/  @P4 STG.E.U16 desc[UR44][R4.64+0x1c0], R11 ;  /* 0x0001c00b04004986 */ /* 0x0001e2000c10152c */
[----:B-1----:R-:W-:-:S02]  /*1f2d0*/  PRMT R10, R9, 0x7610, R10 ;  /* 0x00007610090a7816 */ /* 0x002fc4000000000a */
[----:B------:R-:W-:Y:S01]  /*1f2e0*/  PRMT R13, R8, 0x7610, R13 ;  /* 0x00007610080d7816 */ /* 0x000fe2000000000d */
[----:B------:R-:W-:Y:S01]  /*1f2f0*/  @P5 STG.E.U16 desc[UR44][R4.64+0x1c2], R12 ;  /* 0x0001c20c04005986 */ /* 0x000fe2000c10152c */
[-C--:B------:R-:W-:Y:S01]  /*1f300*/  FMUL R8, R156, R2.reuse ;  /* 0x000000029c087220 */ /* 0x080fe20000400000 */
[C---:B------:R-:W-:Y:S02]  /*1f310*/  ISETP.GT.AND P4, PT, R0.reuse, 0xe8, P3 ;  /* 0x000000e80000780c */ /* 0x040fe40001f84270 */
[----:B------:R-:W-:Y:S01]  /*1f320*/  F2FP.BF16.F32.PACK_AB R9, RZ, R3 ;  /* 0x00000003ff09723e */ /* 0x000fe200000010ff */
[----:B------:R-:W-:Y:S01]  /*1f330*/  FMUL R3, R155, R2 ;  /* 0x000000029b037220 */ /* 0x000fe20000400000 */
[C---:B------:R-:W-:Y:S02]  /*1f340*/  ISETP.GT.AND P5, PT, R0.reuse, 0xe9, P3 ;  /* 0x000000e90000780c */ /* 0x040fe40001fa4270 */
[----:B------:R-:W-:Y:S02]  /*1f350*/  ISETP.GT.AND P6, PT, R0, 0xe8, P2 ;  /* 0x000000e80000780c */ /* 0x000fe400017c4270 */
[----:B------:R-:W-:Y:S01]  /*1f360*/  F2FP.BF16.F32.PACK_AB R8, RZ, R8 ;  /* 0x00000008ff08723e */ /* 0x000fe200000010ff */
[----:B------:R1:W-:Y:S01]  /*1f370*/  @P1 STG.E.U16 desc[UR44][R6.64+0x1c0], R10 ;  /* 0x0001c00a06001986 */ /* 0x0003e2000c10152c */
[----:B------:R-:W-:-:S02]  /*1f380*/  F2FP.BF16.F32.PACK_AB R3, RZ, R3 ;  /* 0x00000003ff03723e */ /* 0x000fc400000010ff */
[C---:B------:R-:W-:Y:S01]  /*1f390*/  ISETP.GT.AND P1, PT, R17.reuse, 0x80, PT ;  /* 0x000000801100780c */ /* 0x040fe20003f24270 */
[----:B------:R2:W-:Y:S01]  /*1f3a0*/  @P0 STG.E.U16 desc[UR44][R6.64+0x1c2], R13 ;  /* 0x0001c20d06000986 */ /* 0x0005e2000c10152c */
[----:B------:R-:W-:Y:S02]  /*1f3b0*/  ISETP.GT.AND P0, PT, R17, 0x88, PT ;  /* 0x000000881100780c */ /* 0x000fe40003f04270 */
[----:B0-----:R-:W-:Y:S02]  /*1f3c0*/  PRMT R11, R8, 0x7610, R11 ;  /* 0x00007610080b7816 */ /* 0x001fe4000000000b */
[----:B------:R-:W-:Y:S02]  /*1f3d0*/  PRMT R17, R3, 0x7610, R17 ;  /* 0x0000761003117816 */ /* 0x000fe40000000011 */
[----:B-1----:R-:W-:Y:S01]  /*1f3e0*/  PRMT R10, R9, 0x7610, R10 ;  /* 0x00007610090a7816 */ /* 0x002fe2000000000a */
[----:B------:R-:W-:-:S04]  /*1f3f0*/  FMUL R3, R154, R2 ;  /* 0x000000029a037220 */ /* 0x000fc80000400000 */
[----:B------:R-:W-:Y:S01]  /*1f400*/  @P4 STG.E.U16 desc[UR44][R4.64+0x1d0], R10 ;  /* 0x0001d00a04004986 */ /* 0x000fe2000c10152c */
[----:B------:R-:W-:-:S03]  /*1f410*/  ISETP.GT.AND P4, PT, R0, 0xe9, P2 ;  /* 0x000000e90000780c */ /* 0x000fc60001784270 */
[----:B------:R0:W-:Y:S01]  /*1f420*/  @P5 STG.E.U16 desc[UR44][R4.64+0x1d2], R11 ;  /* 0x0001d20b04005986 */ /* 0x0001e2000c10152c */
[----:B------:R-:W-:-:S03]  /*1f430*/  ISETP.GT.AND P5, PT, R0, 0xf0, P3 ;  /* 0x000000f00000780c */ /* 0x000fc60001fa4270 */
[----:B------:R-:W-:Y:S01]  /*1f440*/  @P6 STG.E.U16 desc[UR44][R6.64+0x1d0], R17 ;  /* 0x0001d01106006986 */ /* 0x000fe2000c10152c */
[----:B------:R-:W-:Y:S01]  /*1f450*/  ISETP.GT.AND P6, PT, R0, 0xf1, P3 ;  /* 0x000000f10000780c */ /* 0x000fe20001fc4270 */
[-C--:B------:R-:W-:Y:S01]  /*1f460*/  FMUL R8, R153, R2.reuse ;  /* 0x0000000299087220 */ /* 0x080fe20000400000 */
[----:B------:R-:W-:Y:S01]  /*1f470*/  FMUL R9, R152, R2 ;  /* 0x0000000298097220 */ /* 0x000fe20000400000 */
[----:B--2---:R-:W-:-:S03]  /*1f480*/  F2FP.BF16.F32.PACK_AB R13, RZ, R3 ;  /* 0x00000003ff0d723e */ /* 0x004fc600000010ff */
[----:B------:R-:W-:Y:S02]  /*1f490*/  F2FP.BF16.F32.PACK_AB R14, RZ, R8 ;  /* 0x00000008ff0e723e */ /* 0x000fe400000010ff */
[----:B------:R-:W-:Y:S01]  /*1f4a0*/  F2FP.BF16.F32.PACK_AB R15, RZ, R9 ;  /* 0x00000009ff0f723e */ /* 0x000fe200000010ff */
[----:B------:R-:W-:Y:S01]  /*1f4b0*/  @P4 STG.E.U16 desc[UR44][R6.64+0x1d2], R13 ;  /* 0x0001d20d06004986 */ /* 0x000fe2000c10152c */
[----:B------:R-:W-:-:S03]  /*1f4c0*/  ISETP.GT.AND P4, PT, R0, 0xf1, P2 ;  /* 0x000000f10000780c */ /* 0x000fc60001784270 */
[----:B------:R-:W-:Y:S04]  /*1f4d0*/  @P5 STG.E.U16 desc[UR44][R4.64+0x1e0], R14 ;  /* 0x0001e00e04005986 */ /* 0x000fe8000c10152c */
[----:B------:R-:W-:Y:S01]  /*1f4e0*/  @P6 STG.E.U16 desc[UR44][R4.64+0x1e2], R15 ;  /* 0x0001e20f04006986 */ /* 0x000fe2000c10152c */
[----:B------:R-:W-:Y:S01]  /*1f4f0*/  ISETP.GT.AND P6, PT, R0, 0xf0, P2 ;  /* 0x000000f00000780c */ /* 0x000fe200017c4270 */
[-C--:B0-----:R-:W-:Y:S01]  /*1f500*/  FMUL R11, R23, R2.reuse ;  /* 0x00000002170b7220 */ /* 0x081fe20000400000 */
[----:B------:R-:W-:-:S04]  /*1f510*/  FMUL R12, R22, R2 ;  /* 0x00000002160c7220 */ /* 0x000fc80000400000 */
[----:B------:R-:W-:Y:S02]  /*1f520*/  F2FP.BF16.F32.PACK_AB R11, RZ, R11 ;  /* 0x0000000bff0b723e */ /* 0x000fe400000010ff */
[----:B------:R-:W-:Y:S02]  /*1f530*/  F2FP.BF16.F32.PACK_AB R12, RZ, R12 ;  /* 0x0000000cff0c723e */ /* 0x000fe400000010ff */
[C---:B------:R-:W-:Y:S02]  /*1f540*/  ISETP.GT.AND P5, PT, R0.reuse, 0xf8, P3 ;  /* 0x000000f80000780c */ /* 0x040fe40001fa4270 */
[----:B------:R-:W-:Y:S01]  /*1f550*/  ISETP.GT.AND P3, PT, R0, 0xf9, P3 ;  /* 0x000000f90000780c */ /* 0x000fe20001f64270 */
[----:B------:R-:W-:Y:S01]  /*1f560*/  @P6 STG.E.U16 desc[UR44][R6.64+0x1e0], R11 ;  /* 0x0001e00b06006986 */ /* 0x000fe2000c10152c */
[----:B------:R-:W-:-:S03]  /*1f570*/  FMUL R10, R21, R2 ;  /* 0x00000002150a7220 */ /* 0x000fc60000400000 */
[----:B------:R0:W-:Y:S01]  /*1f580*/  @P4 STG.E.U16 desc[UR44][R6.64+0x1e2], R12 ;  /* 0x0001e20c06004986 */ /* 0x0001e2000c10152c */
[----:B------:R-:W-:Y:S01]  /*1f590*/  ISETP.GT.AND P4, PT, R0, 0xf8, P2 ;  /* 0x000000f80000780c */ /* 0x000fe20001784270 */
[-C--:B------:R-:W-:Y:S01]  /*1f5a0*/  FMUL R9, R20, R2.reuse ;  /* 0x0000000214097220 */ /* 0x080fe20000400000 */
[-C--:B------:R-:W-:Y:S01]  /*1f5b0*/  FMUL R8, R18, R2.reuse ;  /* 0x0000000212087220 */ /* 0x080fe20000400000 */
[----:B------:R-:W-:Y:S01]  /*1f5c0*/  FMUL R3, R19, R2 ;  /* 0x0000000213037220 */ /* 0x000fe20000400000 */
[----:B------:R-:W-:Y:S02]  /*1f5d0*/  F2FP.BF16.F32.PACK_AB R10, RZ, R10 ;  /* 0x0000000aff0a723e */ /* 0x000fe400000010ff */
[----:B------:R-:W-:Y:S02]  /*1f5e0*/  ISETP.GT.AND P2, PT, R0, 0xf9, P2 ;  /* 0x000000f90000780c */ /* 0x000fe40001744270 */
[----:B------:R-:W-:Y:S02]  /*1f5f0*/  F2FP.BF16.F32.PACK_AB R9, RZ, R9 ;  /* 0x00000009ff09723e */ /* 0x000fe400000010ff */
[----:B------:R-:W-:-:S02]  /*1f600*/  F2FP.BF16.F32.PACK_AB R8, RZ, R8 ;  /* 0x00000008ff08723e */ /* 0x000fc400000010ff */
[----:B------:R-:W-:Y:S01]  /*1f610*/  F2FP.BF16.F32.PACK_AB R3, RZ, R3 ;  /* 0x00000003ff03723e */ /* 0x000fe200000010ff */
[----:B------:R-:W-:Y:S01]  /*1f620*/  @P5 STG.E.U16 desc[UR44][R4.64+0x1f0], R10 ;  /* 0x0001f00a04005986 */ /* 0x000fe2000c10152c */
[----:B0-----:R-:W-:Y:S01]  /*1f630*/  PRMT R12, R8, 0x7610, R12 ;  /* 0x00007610080c7816 */ /* 0x001fe2000000000c */
[----:B------:R-:W-:Y:S01]  /*1f640*/  @P4 IMAD.MOV.U32 R8, RZ, RZ, R6 ;  /* 0x000000ffff084224 */ /* 0x000fe200078e0006 */
[----:B------:R-:W-:Y:S01]  /*1f650*/  PRMT R11, R3, 0x7610, R11 ;  /* 0x00007610030b7816 */ /* 0x000fe2000000000b */
[----:B------:R0:W-:Y:S01]  /*1f660*/  @P3 STG.E.U16 desc[UR44][R4.64+0x1f2], R9 ;  /* 0x0001f20904003986 */ /* 0x0001e2000c10152c */
[----:B------:R-:W-:Y:S02]  /*1f670*/  USHF.L.U32 UR12, UR8, 0x8, URZ ;  /* 0x00000008080c7899 */ /* 0x000fe4000800063f */
[----:B------:R-:W-:Y:S01]  /*1f680*/  USHF.L.U64.HI UR11, UR8, 0x8, UR9 ;  /* 0x00000008080b7899 */ /* 0x000fe20008010209 */
[----:B0-----:R-:W-:-:S03]  /*1f690*/  @P4 IMAD.MOV.U32 R9, RZ, RZ, R7 ;  /* 0x000000ffff094224 */ /* 0x001fc600078e0007 */
[----:B------:R-:W-:Y:S02]  /*1f6a0*/  MOV R3, UR12 ;  /* 0x0000000c00037c02 */ /* 0x000fe40008000f00 */
[----:B------:R0:W-:Y:S01]  /*1f6b0*/  @P4 STG.E.U16 desc[UR44][R8.64+0x1f0], R11 ;  /* 0x0001f00b08004986 */ /* 0x0001e2000c10152c */
[C---:B------:R-:W-:Y:S02]  /*1f6c0*/  ISETP.GT.AND P3, PT, R0.reuse, RZ, P1 ;  /* 0x000000ff0000720c */ /* 0x040fe40000f64270 */
[----:B------:R-:W-:Y:S01]  /*1f6d0*/  ISETP.GT.AND P4, PT, R0, 0x1, P1 ;  /* 0x000000010000780c */ /* 0x000fe20000f84270 */
[-C--:B------:R-:W-:Y:S01]  /*1f6e0*/  FMUL R24, R24, R2.reuse ;  /* 0x0000000218187220 */ /* 0x080fe20000400000 */
[----:B------:R-:W-:Y:S01]  /*1f6f0*/  FMUL R25, R25, R2 ;  /* 0x0000000219197220 */ /* 0x000fe20000400000 */
[----:B0-----:R-:W-:Y:S02]  /*1f700*/  @P2 IMAD.MOV.U32 R8, RZ, RZ, R6 ;  /* 0x000000ffff082224 */ /* 0x001fe400078e0006 */
[----:B------:R-:W-:Y:S01]  /*1f710*/  @P2 IMAD.MOV.U32 R9, RZ, RZ, R7 ;  /* 0x000000ffff092224 */ /* 0x000fe200078e0007 */
[----:B------:R-:W-:-:S04]  /*1f720*/  MOV R7, UR11 ;  /* 0x0000000b00077c02 */ /* 0x000fc80008000f00 */
[----:B------:R0:W-:Y:S01]  /*1f730*/  @P2 STG.E.U16 desc[UR44][R8.64+0x1f2], R12 ;  /* 0x0001f20c08002986 */ /* 0x0001e2000c10152c */
[C---:B------:R-:W-:Y:S02]  /*1f740*/  IADD3 R6, P2, P6, R4.reuse, UR5, R3 ;  /* 0x0000000504067c10 */ /* 0x040fe4000fe5e003 */
[----:B------:R-:W-:Y:S02]  /*1f750*/  IADD3 R4, P5, R4, UR12, RZ ;  /* 0x0000000c04047c10 */ /* 0x000fe4000ffbe0ff */
[C---:B------:R-:W-:Y:S02]  /*1f760*/  IADD3.X R7, R5.reuse, UR4, R7, P2, P6 ;  /* 0x0000000405077c10 */ /* 0x040fe400097ec407 */
[----:B------:R-:W-:Y:S02]  /*1f770*/  F2FP.BF16.F32.PACK_AB R24, RZ, R24 ;  /* 0x00000018ff18723e */ /* 0x000fe400000010ff */
[----:B------:R-:W-:Y:S02]  /*1f780*/  IADD3.X R5, R5, UR11, RZ, P5, !PT ;  /* 0x0000000b05057c10 */ /* 0x000fe4000affe4ff */
[----:B------:R-:W-:-:S02]  /*1f790*/  F2FP.BF16.F32.PACK_AB R25, RZ, R25 ;  /* 0x00000019ff19723e */ /* 0x000fc400000010ff */
[C---:B------:R-:W-:Y:S01]  /*1f7a0*/  ISETP.GT.AND P2, PT, R0.reuse, RZ, P0 ;  /* 0x000000ff0000720c */ /* 0x040fe20000744270 */
[----:B------:R-:W-:Y:S01]  /*1f7b0*/  @P3 STG.E.U16 desc[UR44][R4.64], R24 ;  /* 0x0000001804003986 */ /* 0x000fe2000c10152c */
[----:B------:R-:W-:Y:S01]  /*1f7c0*/  ISETP.GT.AND P3, PT, R0, 0x1, P0 ;  /* 0x000000010000780c */ /* 0x000fe20000764270 */
[-C--:B------:R-:W-:Y:S02]  /*1f7d0*/  FMUL R26, R26, R2.reuse ;  /* 0x000000021a1a7220 */ /* 0x080fe40000400000 */
[----:B------:R-:W-:Y:S01]  /*1f7e0*/  @P4 STG.E.U16 desc[UR44][R4.64+0x2], R25 ;  /* 0x0000021904004986 */ /* 0x000fe2000c10152c */
[----:B------:R-:W-:Y:S01]  /*1f7f0*/  ISETP.GT.AND P4, PT, R0, 0x8, P1 ;  /* 0x000000080000780c */ /* 0x000fe20000f84270 */
[-C--:B------:R-:W-:Y:S01]  /*1f800*/  FMUL R27, R27, R2.reuse ;  /* 0x000000021b1b7220 */ /* 0x080fe20000400000 */
[----:B0-----:R-:W-:Y:S01]  /*1f810*/  IADD3 R8, P5, R4, UR5, RZ ;  /* 0x0000000504087c10 */ /* 0x001fe2000ffbe0ff */
[----:B------:R-:W-:Y:S01]  /*1f820*/  FMUL R28, R28, R2 ;  /* 0x000000021c1c7220 */ /* 0x000fe20000400000 */
[----:B------:R-:W-:-:S02]  /*1f830*/  F2FP.BF16.F32.PACK_AB R26, RZ, R26 ;  /* 0x0000001aff1a723e */ /* 0x000fc400000010ff */
[----:B------:R-:W-:Y:S02]  /*1f840*/  IADD3.X R9, R5, UR4, RZ, P5, !PT ;  /* 0x0000000405097c10 */ /* 0x000fe4000affe4ff */
[----:B------:R-:W-:Y:S02]  /*1f850*/  F2FP.BF16.F32.PACK_AB R27, RZ, R27 ;  /* 0x0000001bff1b723e */ /* 0x000fe400000010ff */
[----:B------:R-:W-:Y:S01]  /*1f860*/  F2FP.BF16.F32.PACK_AB R28, RZ, R28 ;  /* 0x0000001cff1c723e */ /* 0x000fe200000010ff */
[----:B------:R-:W-:Y:S01]  /*1f870*/  @P2 STG.E.U16 desc[UR44][R8.64], R26 ;  /* 0x0000001a08002986 */ /* 0x000fe2000c10152c */
[C---:B------:R-:W-:Y:S02]  /*1f880*/  ISETP.GT.AND P5, PT, R0.reuse, 0x9, P1 ;  /* 0x000000090000780c */ /* 0x040fe40000fa4270 */
[C---:B------:R-:W-:Y:S01]  /*1f890*/  ISETP.GT.AND P2, PT, R0.reuse, 0x8, P0 ;  /* 0x000000080000780c */ /* 0x040fe20000744270 */
[----:B------:R-:W-:Y:S01]  /*1f8a0*/  @P3 STG.E.U16 desc[UR44][R8.64+0x2], R27 ;  /* 0x0000021b08003986 */ /* 0x000fe2000c10152c */
[-C--:B------:R-:W-:Y:S01]  /*1f8b0*/  FMUL R29, R29, R2.reuse ;  /* 0x000000021d1d7220 */ /* 0x080fe20000400000 */
[----:B------:R-:W-:Y:S01]  /*1f8c0*/  ISETP.GT.AND P3, PT, R0, 0x9, P0 ;  /* 0x000000090000780c */ /* 0x000fe20000764270 */
[-C--:B------:R-:W-:Y:S01]  /*1f8d0*/  FMUL R30, R30, R2.reuse ;  /* 0x000000021e1e7220 */ /* 0x080fe20000400000 */
[----:B------:R-:W-:Y:S01]  /*1f8e0*/  @P4 STG.E.U16 desc[UR44][R4.64+0x10], R28 ;  /* 0x0000101c04004986 */ /* 0x000fe2000c10152c */
[----:B------:R-:W-:Y:S01]  /*1f8f0*/  ISETP.GT.AND P4, PT, R0, 0x10, P1 ;  /* 0x000000100000780c */ /* 0x000fe20000f84270 */
[-C--:B------:R-:W-:Y:S01]  /*1f900*/  FMUL R31, R31, R2.reuse ;  /* 0x000000021f1f7220 */ /* 0x080fe20000400000 */
[----:B------:R-:W-:Y:S01]  /*1f910*/  IADD3 R10, P6, R4, UR5, RZ ;  /* 0x00000005040a7c10 */ /* 0x000fe2000ffde0ff */
[----:B------:R-:W-:Y:S01]  /*1f920*/  FMUL R32, R32, R2 ;  /* 0x0000000220207220 */ /* 0x000fe20000400000 */
[----:B------:R-:W-:-:S02]  /*1f930*/  F2FP.BF16.F32.PACK_AB R29, RZ, R29 ;  /* 0x0000001dff1d723e */ /* 0x000fc400000010ff */
[----:B------:R-:W-:Y:S02]  /*1f940*/  F2FP.BF16.F32.PACK_AB R30, RZ, R30 ;  /* 0x0000001eff1e723e */ /* 0x000fe400000010ff */
[----:B------:R-:W-:Y:S02]  /*1f950*/  IADD3.X R11, R5, UR4, RZ, P6, !PT ;  /* 0x00000004050b7c10 */ /* 0x000fe4000b7fe4ff */
[----:B------:R-:W-:Y:S01]  /*1f960*/  F2FP.BF16.F32.PACK_AB R31, RZ, R31 ;  /* 0x0000001fff1f723e */ /* 0x000fe200000010ff */
[----:B------:R-:W-:Y:S01]  /*1f970*/  @P5 STG.E.U16 desc[UR44][R4.64+0x12], R29 ;  /* 0x0000121d04005986 */ /* 0x000fe2000c10152c */
[----:B------:R-:W-:Y:S02]  /*1f980*/  F2FP.BF16.F32.PACK_AB R32, RZ, R32 ;  /* 0x00000020ff20723e */ /* 0x000fe400000010ff */
[C---:B------:R-:W-:Y:S01]  /*1f990*/  ISETP.GT.AND P5, PT, R0.reuse, 0x11, P1 ;  /* 0x000000110000780c */ /* 0x040fe20000fa4270 */
[----:B------:R-:W-:Y:S01]  /*1f9a0*/  @P2 STG.E.U16 desc[UR44][R10.64+0x10], R30 ;  /* 0x0000101e0a002986 */ /* 0x000fe2000c10152c */
[----:B------:R-:W-:Y:S01]  /*1f9b0*/  ISETP.GT.AND P2, PT, R0, 0x10, P0 ;  /* 0x000000100000780c */ /* 0x000fe20000744270 */
[----:B------:R-:W-:-:S02]  /*1f9c0*/  FMUL R33, R33, R2 ;  /* 0x0000000221217220 */ /* 0x000fc40000400000 */
[----:B------:R-:W-:Y:S01]  /*1f9d0*/  @P3 STG.E.U16 desc[UR44][R6.64+0x12], R31 ;  /* 0x0000121f06003986 */ /* 0x000fe2000c10152c */
[----:B------:R-:W-:Y:S01]  /*1f9e0*/  ISETP.GT.AND P3, PT, R0, 0x11, P0 ;  /* 0x000000110000780c */ /* 0x000fe20000764270 */
[-C--:B------:R-:W-:Y:S02]  /*1f9f0*/  FMUL R34, R34, R2.reuse ;  /* 0x0000000222227220 */ /* 0x080fe40000400000 */
[----:B------:R-:W-:Y:S01]  /*1fa00*/  @P4 STG.E.U16 desc[UR44][R4.64+0x20], R32 ;  /* 0x0000202004004986 */ /* 0x000fe2000c10152c */
[----:B------:R-:W-:Y:S01]  /*1fa10*/  ISETP.GT.AND P4, PT, R0, 0x18, P1 ;  /* 0x000000180000780c */ /* 0x000fe20000f84270 */
[-C--:B------:R-:W-:Y:S01]  /*1fa20*/  FMUL R35, R35, R2.reuse ;  /* 0x0000000223237220 */ /* 0x080fe20000400000 */
[----:B------:R-:W-:Y:S01]  /*1fa30*/  FMUL R36, R36, R2 ;  /* 0x0000000224247220 */ /* 0x000fe20000400000 */
[----:B------:R-:W-:Y:S02]  /*1fa40*/  F2FP.BF16.F32.PACK_AB R33, RZ, R33 ;  /* 0x00000021ff21723e */ /* 0x000fe400000010ff */
[----:B------:R-:W-:-:S02]  /*1fa50*/  F2FP.BF16.F32.PACK_AB R34, RZ, R34 ;  /* 0x00000022ff22723e */ /* 0x000fc400000010ff */
[----:B------:R-:W-:Y:S01]  /*1fa60*/  F2FP.BF16.F32.PACK_AB R35, RZ, R35 ;  /* 0x00000023ff23723e */ /* 0x000fe200000010ff */
[----:B------:R-:W-:Y:S01]  /*1fa70*/  @P5 STG.E.U16 desc[UR44][R4.64+0x22], R33 ;  /* 0x0000222104005986 */ /* 0x000fe2000c10152c */
[----:B------:R-:W-:Y:S02]  /*1fa80*/  F2FP.BF16.F32.PACK_AB R36, RZ, R36 ;  /* 0x00000024ff24723e */ /* 0x000fe400000010ff */
[C---:B------:R-:W-:Y:S01]  /*1fa90*/  ISETP.GT.AND P5, PT, R0.reuse, 0x19, P1 ;  /* 0x000000190000780c */ /* 0x040fe20000fa4270 */
[----:B------:R-:W-:Y:S01]  /*1faa0*/  @P2 STG.E.U16 desc[UR44][R6.64+0x20], R34 ;  /* 0x0000202206002986 */ /* 0x000fe2000c10152c */
[C---:B------:R-:W-:Y:S01]  /*1fab0*/  ISETP.GT.AND P2, PT, R0.reuse, 0x18, P0 ;  /* 0x000000180000780c */ /* 0x040fe20000744270 */
[-C--:B------:R-:W-:Y:S02]  /*1fac0*/  FMUL R37, R37, R2.reuse ;  /* 0x0000000225257220 */ /* 0x080fe40000400000 */
[----:B------:R-:W-:Y:S01]  /*1fad0*/  @P3 STG.E.U16 desc[UR44][R6.64+0x22], R35 ;  /* 0x0000222306003986 */ /* 0x000fe2000c10152c */
[----:B------:R-:W-:Y:S01]  /*1fae0*/  ISETP.GT.AND P3, PT, R0, 0x19, P0 ;  /* 0x000000190000780c */ /* 0x000fe20000764270 */
[----:B------:R-:W-:-:S02]  /*1faf0*/  FMUL R38, R38, R2 ;  /* 0x0000000226267220 */ /* 0x000fc40000400000 */
[----:B------:R-:W-:Y:S01]  /*1fb00*/  @P4 STG.E.U16 desc[UR44][R4.64+0x30], R36 ;  /* 0x0000302404004986 */ /* 0x000fe2000c10152c */
[----:B------:R-:W-:Y:S01]  /*1fb10*/  ISETP.GT.AND P4, PT, R0, 0x20, P1 ;  /* 0x000000200000780c */ /* 0x000fe20000f84270 */
[-C--:B------:R-:W-:Y:S01]  /*1fb20*/  FMUL R39, R39, R2.reuse ;  /* 0x0000000227277220 */ /* 0x080fe20000400000 */
[----:B------:R-:W-:Y:S01]  /*1fb30*/  FMUL R40, R40, R2 ;  /* 0x0000000228287220 */ /* 0x000fe20000400000 */
[----:B------:R-:W-:Y:S02]  /*1fb40*/  F2FP.BF16.F32.PACK_AB R37, RZ, R37 ;  /* 0x00000025ff25723e */ /* 0x000fe400000010ff */
[----:B------:R-:W-:Y:S02]  /*1fb50*/  F2FP.BF16.F32.PACK_AB R38, RZ, R38 ;  /* 0x00000026ff26723e */ /* 0x000fe400000010ff */
[----:B------:R-:W-:Y:S01]  /*1fb60*/  F2FP.BF16.F32.PACK_AB R39, RZ, R39 ;  /* 0x00000027ff27723e */ /* 0x000fe200000010ff */
[----:B------:R-:W-:Y:S01]  /*1fb70*/  @P5 STG.E.U16 desc[UR44][R4.64+0x32], R37 ;  /* 0x0000322504005986 */ /* 0x000fe2000c10152c */
[----:B------:R-:W-:-:S02]  /*1fb80*/  F2FP.BF16.F32.PACK_AB R40, RZ, R40 ;  /* 0x00000028ff28723e */ /* 0x000fc400000010ff */
[C---:B------:R-:W-:Y:S01]  /*1fb90*/  ISETP.GT.AND P5, PT, R0.reuse, 0x21, P1 ;  /* 0x000000210000780c */ /* 0x040fe20000fa4270 */
[----:B------:R-:W-:Y:S01]  /*1fba0*/  @P2 STG.E.U16 desc[UR44][R6.64+0x30], R38 ;  /* 0x0000302606002986 */ /* 0x000fe2000c10152c */
[C---:B------:R-:W-:Y:S01]  /*1fbb0*/  ISETP.GT.AND P2, PT, R0.reuse, 0x20, P0 ;  /* 0x000000200000780c */ /* 0x040fe20000744270 */
[-C--:B------:R-:W-:Y:S02]  /*1fbc0*/  FMUL R41, R41, R2.reuse ;  /* 0x0000000229297220 */ /* 0x080fe40000400000 */
[----:B------:R-:W-:Y:S01]  /*1fbd0*/  @P3 STG.E.U16 desc[UR44][R6.64+0x32], R39 ;  /* 0x0000322706003986 */ /* 0x000fe2000c10152c */
[----:B------:R-:W-:Y:S01]  /*1fbe0*/  ISETP.GT.AND P3, PT, R0, 0x21, P0 ;  /* 0x000000210000780c */ /* 0x000fe20000764270 */
[-C--:B------:R-:W-:Y:S02]  /*1fbf0*/  FMUL R42, R42, R2.reuse ;  /* 0x000000022a2a7220 */ /* 0x080fe40000400000 */
[----:B------:R-:W-:Y:S01]  /*1fc00*/  @P4 STG.E.U16 desc[UR44][R4.64+0x40], R40 ;  /* 0x0000402804004986 */ /* 0x000fe2000c10152c */
[----:B------:R-:W-:Y:S01]  /*1fc10*/  ISETP.GT.AND P4, PT, R0, 0x28, P1 ;  /* 0x000000280000780c */ /* 0x000fe20000f84270 */
[-C--:B------:R-:W-:Y:S01]  /*1fc20*/  FMUL R43, R43, R2.reuse ;  /* 0x000000022b2b7220 */ /* 0x080fe20000400000 */
[----:B------:R-:W-:Y:S01]  /*1fc30*/  FMUL R44, R44, R2 ;  /* 0x000000022c2c7220 */ /* 0x000fe20000400000 */
[----:B------:R-:W-:-:S02]  /*1fc40*/  F2FP.BF16.F32.PACK_AB R41, RZ, R41 ;  /* 0x00000029ff29723e */ /* 0x000fc400000010ff */
[----:B------:R-:W-:Y:S02]  /*1fc50*/  F2FP.BF16.F32.PACK_AB R42, RZ, R42 ;  /* 0x0000002aff2a723e */ /* 0x000fe400000010ff */
        /* <DEDUP_REMOVED lines=357> */
[----:B------:R-:W-:Y:S01]  /*212b0*/  ISETP.GT.AND P2, PT, R0, 0xd8, P0 ;  /* 0x000000d80000780c */ /* 0x000fe20000744270 */
[-C--:B------:R-:W-:Y:S02]  /*212c0*/  FMUL R133, R133, R2.reuse ;  /* 0x0000000285857220 */ /* 0x080fe40000400000 */
[----:B------:R-:W-:Y:S01]  /*212d0*/  @P3 STG.E.U16 desc[UR44][R6.64+0x1a2], R131 ;  /* 0x0001a28306003986 */ /* 0x000fe2000c10152c */
[----:B------:R-:W-:-:S03]  /*212e0*/  FMUL R134, R134, R2 ;  /* 0x0000000286867220 */ /* 0x000fc60000400000 */
[----:B------:R-:W-:Y:S01]  /*212f0*/  @P4 STG.E.U16 desc[UR44][R4.64+0x1b0], R132 ;  /* 0x0001b08404004986 */ /* 0x000fe2000c10152c */
[C---:B------:R-:W-:Y:S01]  /*21300*/  ISETP.GT.AND P4, PT, R0.reuse, 0xd9, P0 ;  /* 0x000000d90000780c */ /* 0x040fe20000784270 */
[----:B------:R-:W-:Y:S01]  /*21310*/  FMUL R135, R135, R2 ;  /* 0x0000000287877220 */ /* 0x000fe20000400000 */
[----:B------:R-:W-:Y:S02]  /*21320*/  F2FP.BF16.F32.PACK_AB R133, RZ, R133 ;  /* 0x00000085ff85723e */ /* 0x000fe400000010ff */
[----:B------:R-:W-:Y:S02]  /*21330*/  F2FP.BF16.F32.PACK_AB R134, RZ, R134 ;  /* 0x00000086ff86723e */ /* 0x000fe400000010ff */
[----:B------:R-:W-:Y:S01]  /*21340*/  F2FP.BF16.F32.PACK_AB R135, RZ, R135 ;  /* 0x00000087ff87723e */ /* 0x000fe200000010ff */
[----:B------:R-:W-:Y:S01]  /*21350*/  @P5 STG.E.U16 desc[UR44][R4.64+0x1b2], R133 ;  /* 0x0001b28504005986 */ /* 0x000fe2000c10152c */
[----:B------:R-:W-:-:S03]  /*21360*/  ISETP.GT.AND P5, PT, R0, 0xe0, P1 ;  /* 0x000000e00000780c */ /* 0x000fc60000fa4270 */
[----:B------:R-:W-:Y:S01]  /*21370*/  @P2 STG.E.U16 desc[UR44][R6.64+0x1b0], R134 ;  /* 0x0001b08606002986 */ /* 0x000fe2000c10152c */
[----:B------:R-:W-:Y:S01]  /*21380*/  ISETP.GT.AND P2, PT, R0, 0xe1, P1 ;  /* 0x000000e10000780c */ /* 0x000fe20000f44270 */
[-C--:B------:R-:W-:Y:S01]  /*21390*/  FMUL R136, R136, R2.reuse ;  /* 0x0000000288887220 */ /* 0x080fe20000400000 */
[C---:B------:R-:W-:Y:S01]  /*213a0*/  ISETP.GT.AND P3, PT, R0.reuse, 0xe0, P0 ;  /* 0x000000e00000780c */ /* 0x040fe20000764270 */
[----:B------:R-:W-:Y:S01]  /*213b0*/  @P4 STG.E.U16 desc[UR44][R6.64+0x1b2], R135 ;  /* 0x0001b28706004986 */ /* 0x000fe2000c10152c */
[-C--:B------:R-:W-:Y:S01]  /*213c0*/  FMUL R137, R137, R2.reuse ;  /* 0x0000000289897220 */ /* 0x080fe20000400000 */
[----:B------:R-:W-:Y:S01]  /*213d0*/  ISETP.GT.AND P4, PT, R0, 0xe1, P0 ;  /* 0x000000e10000780c */ /* 0x000fe20000784270 */
[-C--:B------:R-:W-:Y:S01]  /*213e0*/  FMUL R138, R138, R2.reuse ;  /* 0x000000028a8a7220 */ /* 0x080fe20000400000 */
[----:B------:R-:W-:Y:S01]  /*213f0*/  FMUL R139, R139, R2 ;  /* 0x000000028b8b7220 */ /* 0x000fe20000400000 */
[----:B------:R-:W-:Y:S02]  /*21400*/  F2FP.BF16.F32.PACK_AB R136, RZ, R136 ;  /* 0x00000088ff88723e */ /* 0x000fe400000010ff */
[----:B------:R-:W-:-:S02]  /*21410*/  F2FP.BF16.F32.PACK_AB R137, RZ, R137 ;  /* 0x00000089ff89723e */ /* 0x000fc400000010ff */
[----:B------:R-:W-:Y:S02]  /*21420*/  F2FP.BF16.F32.PACK_AB R138, RZ, R138 ;  /* 0x0000008aff8a723e */ /* 0x000fe400000010ff */
[----:B------:R-:W-:Y:S01]  /*21430*/  F2FP.BF16.F32.PACK_AB R139, RZ, R139 ;  /* 0x0000008bff8b723e */ /* 0x000fe200000010ff */
[----:B------:R-:W-:Y:S01]  /*21440*/  @P5 STG.E.U16 desc[UR44][R4.64+0x1c0], R136 ;  /* 0x0001c08804005986 */ /* 0x000fe2000c10152c */
[----:B------:R-:W-:-:S03]  /*21450*/  ISETP.GT.AND P5, PT, R0, 0xe9, P1 ;  /* 0x000000e90000780c */ /* 0x000fc60000fa4270 */
[----:B------:R-:W-:Y:S01]  /*21460*/  @P2 STG.E.U16 desc[UR44][R4.64+0x1c2], R137 ;  /* 0x0001c28904002986 */ /* 0x000fe2000c10152c */
[C---:B------:R-:W-:Y:S02]  /*21470*/  ISETP.GT.AND P2, PT, R0.reuse, 0xe8, P1 ;  /* 0x000000e80000780c */ /* 0x040fe40000f44270 */
[C---:B------:R-:W-:Y:S01]  /*21480*/  ISETP.GT.AND P6, PT, R0.reuse, 0xe8, P0 ;  /* 0x000000e80000780c */ /* 0x040fe200007c4270 */
[----:B------:R-:W-:Y:S01]  /*21490*/  @P3 STG.E.U16 desc[UR44][R6.64+0x1c0], R138 ;  /* 0x0001c08a06003986 */ /* 0x000fe2000c10152c */
[----:B------:R-:W-:Y:S01]  /*214a0*/  ISETP.GT.AND P3, PT, R0, 0xe9, P0 ;  /* 0x000000e90000780c */ /* 0x000fe20000764270 */
[-C--:B------:R-:W-:Y:S01]  /*214b0*/  FMUL R140, R140, R2.reuse ;  /* 0x000000028c8c7220 */ /* 0x080fe20000400000 */
[-C--:B------:R-:W-:Y:S01]  /*214c0*/  FMUL R141, R141, R2.reuse ;  /* 0x000000028d8d7220 */ /* 0x080fe20000400000 */
[----:B------:R-:W-:Y:S01]  /*214d0*/  @P4 STG.E.U16 desc[UR44][R6.64+0x1c2], R139 ;  /* 0x0001c28b06004986 */ /* 0x000fe2000c10152c */
[----:B------:R-:W-:Y:S01]  /*214e0*/  ISETP.GT.AND P4, PT, R0, 0xf0, P1 ;  /* 0x000000f00000780c */ /* 0x000fe20000f84270 */
[-C--:B------:R-:W-:Y:S01]  /*214f0*/  FMUL R142, R142, R2.reuse ;  /* 0x000000028e8e7220 */ /* 0x080fe20000400000 */
[-C--:B------:R-:W-:Y:S01]  /*21500*/  FMUL R143, R143, R2.reuse ;  /* 0x000000028f8f7220 */ /* 0x080fe20000400000 */
[----:B------:R-:W-:Y:S01]  /*21510*/  FMUL R144, R144, R2 ;  /* 0x0000000290907220 */ /* 0x000fe20000400000 */
[----:B------:R-:W-:-:S02]  /*21520*/  F2FP.BF16.F32.PACK_AB R140, RZ, R140 ;  /* 0x0000008cff8c723e */ /* 0x000fc400000010ff */
[----:B------:R-:W-:Y:S02]  /*21530*/  F2FP.BF16.F32.PACK_AB R141, RZ, R141 ;  /* 0x0000008dff8d723e */ /* 0x000fe400000010ff */
[----:B------:R-:W-:Y:S02]  /*21540*/  F2FP.BF16.F32.PACK_AB R142, RZ, R142 ;  /* 0x0000008eff8e723e */ /* 0x000fe400000010ff */
[----:B------:R-:W-:Y:S02]  /*21550*/  F2FP.BF16.F32.PACK_AB R143, RZ, R143 ;  /* 0x0000008fff8f723e */ /* 0x000fe400000010ff */
[----:B------:R-:W-:Y:S01]  /*21560*/  F2FP.BF16.F32.PACK_AB R144, RZ, R144 ;  /* 0x00000090ff90723e */ /* 0x000fe200000010ff */
[----:B------:R-:W-:Y:S01]  /*21570*/  @P2 STG.E.U16 desc[UR44][R4.64+0x1d0], R140 ;  /* 0x0001d08c04002986 */ /* 0x000fe2000c10152c */
[----:B------:R-:W-:-:S03]  /*21580*/  ISETP.GT.AND P2, PT, R0, 0xf1, P1 ;  /* 0x000000f10000780c */ /* 0x000fc60000f44270 */
[----:B------:R-:W-:Y:S01]  /*21590*/  @P5 STG.E.U16 desc[UR44][R4.64+0x1d2], R141 ;  /* 0x0001d28d04005986 */ /* 0x000fe2000c10152c */
[----:B------:R-:W-:-:S03]  /*215a0*/  ISETP.GT.AND P5, PT, R0, 0xf0, P0 ;  /* 0x000000f00000780c */ /* 0x000fc600007a4270 */
[----:B------:R-:W-:Y:S01]  /*215b0*/  @P6 STG.E.U16 desc[UR44][R6.64+0x1d0], R142 ;  /* 0x0001d08e06006986 */ /* 0x000fe2000c10152c */
[----:B------:R-:W-:-:S03]  /*215c0*/  FMUL R145, R145, R2 ;  /* 0x0000000291917220 */ /* 0x000fc60000400000 */
[----:B------:R-:W-:Y:S01]  /*215d0*/  @P3 STG.E.U16 desc[UR44][R6.64+0x1d2], R143 ;  /* 0x0001d28f06003986 */ /* 0x000fe2000c10152c */
[----:B------:R-:W-:-:S03]  /*215e0*/  ISETP.GT.AND P3, PT, R0, 0xf8, P1 ;  /* 0x000000f80000780c */ /* 0x000fc60000f64270 */
[----:B------:R-:W-:Y:S01]  /*215f0*/  @P4 STG.E.U16 desc[UR44][R4.64+0x1e0], R144 ;  /* 0x0001e09004004986 */ /* 0x000fe2000c10152c */
[----:B------:R-:W-:Y:S01]  /*21600*/  ISETP.GT.AND P4, PT, R0, 0xf1, P0 ;  /* 0x000000f10000780c */ /* 0x000fe20000784270 */
[-C--:B------:R-:W-:Y:S01]  /*21610*/  FMUL R146, R146, R2.reuse ;  /* 0x0000000292927220 */ /* 0x080fe20000400000 */
[C---:B------:R-:W-:Y:S01]  /*21620*/  ISETP.GT.AND P1, PT, R0.reuse, 0xf9, P1 ;  /* 0x000000f90000780c */ /* 0x040fe20000f24270 */
[-C--:B------:R-:W-:Y:S01]  /*21630*/  FMUL R147, R147, R2.reuse ;  /* 0x0000000293937220 */ /* 0x080fe20000400000 */
[----:B------:R-:W-:Y:S01]  /*21640*/  ISETP.GT.AND P6, PT, R0, 0xf8, P0 ;  /* 0x000000f80000780c */ /* 0x000fe200007c4270 */
[-C--:B------:R-:W-:Y:S01]  /*21650*/  FMUL R148, R148, R2.reuse ;  /* 0x0000000294947220 */ /* 0x080fe20000400000 */
[----:B------:R-:W-:Y:S01]  /*21660*/  FMUL R149, R149, R2 ;  /* 0x0000000295957220 */ /* 0x000fe20000400000 */
[----:B------:R-:W-:Y:S02]  /*21670*/  F2FP.BF16.F32.PACK_AB R145, RZ, R145 ;  /* 0x00000091ff91723e */ /* 0x000fe400000010ff */
[----:B------:R-:W-:-:S02]  /*21680*/  F2FP.BF16.F32.PACK_AB R146, RZ, R146 ;  /* 0x00000092ff92723e */ /* 0x000fc400000010ff */
[----:B------:R-:W-:Y:S02]  /*21690*/  ISETP.GT.AND P0, PT, R0, 0xf9, P0 ;  /* 0x000000f90000780c */ /* 0x000fe40000704270 */
[----:B------:R-:W-:Y:S01]  /*216a0*/  F2FP.BF16.F32.PACK_AB R147, RZ, R147 ;  /* 0x00000093ff93723e */ /* 0x000fe200000010ff */
[----:B------:R-:W-:Y:S01]  /*216b0*/  FMUL R150, R150, R2 ;  /* 0x0000000296967220 */ /* 0x000fe20000400000 */
[----:B------:R-:W-:Y:S02]  /*216c0*/  F2FP.BF16.F32.PACK_AB R148, RZ, R148 ;  /* 0x00000094ff94723e */ /* 0x000fe400000010ff */
[----:B------:R-:W-:Y:S01]  /*216d0*/  F2FP.BF16.F32.PACK_AB R149, RZ, R149 ;  /* 0x00000095ff95723e */ /* 0x000fe200000010ff */
[----:B------:R-:W-:Y:S01]  /*216e0*/  FMUL R151, R151, R2 ;  /* 0x0000000297977220 */ /* 0x000fe20000400000 */
[----:B------:R-:W-:Y:S01]  /*216f0*/  @P2 STG.E.U16 desc[UR44][R4.64+0x1e2], R145 ;  /* 0x0001e29104002986 */ /* 0x000fe2000c10152c */
[----:B------:R-:W-:-:S03]  /*21700*/  F2FP.BF16.F32.PACK_AB R150, RZ, R150 ;  /* 0x00000096ff96723e */ /* 0x000fc600000010ff */
[----:B------:R-:W-:Y:S01]  /*21710*/  @P5 STG.E.U16 desc[UR44][R6.64+0x1e0], R146 ;  /* 0x0001e09206005986 */ /* 0x000fe2000c10152c */
[----:B------:R-:W-:-:S03]  /*21720*/  F2FP.BF16.F32.PACK_AB R151, RZ, R151 ;  /* 0x00000097ff97723e */ /* 0x000fc600000010ff */
[----:B------:R-:W-:Y:S04]  /*21730*/  @P4 STG.E.U16 desc[UR44][R6.64+0x1e2], R147 ;  /* 0x0001e29306004986 */ /* 0x000fe8000c10152c */
[----:B------:R-:W-:Y:S04]  /*21740*/  @P3 STG.E.U16 desc[UR44][R4.64+0x1f0], R148 ;  /* 0x0001f09404003986 */ /* 0x000fe8000c10152c */
[----:B------:R0:W-:Y:S02]  /*21750*/  @P1 STG.E.U16 desc[UR44][R4.64+0x1f2], R149 ;  /* 0x0001f29504001986 */ /* 0x0001e4000c10152c */
[----:B0-----:R-:W-:-:S02]  /*21760*/  @P6 IMAD.MOV.U32 R4, RZ, RZ, R6 ;  /* 0x000000ffff046224 */ /* 0x001fc400078e0006 */
[----:B------:R-:W-:-:S05]  /*21770*/  @P6 IMAD.MOV.U32 R5, RZ, RZ, R7 ;  /* 0x000000ffff056224 */ /* 0x000fca00078e0007 */
[----:B------:R0:W-:Y:S04]  /*21780*/  @P6 STG.E.U16 desc[UR44][R4.64+0x1f0], R150 ;  /* 0x0001f09604006986 */ /* 0x0001e8000c10152c */
[----:B------:R0:W-:Y:S02]  /*21790*/  @P0 STG.E.U16 desc[UR44][R6.64+0x1f2], R151 ;  /* 0x0001f29706000986 */ /* 0x0001e4000c10152c */
.L_x_536:
[----:B------:R-:W-:Y:S05]  /*217a0*/  BSYNC B0 ;  /* 0x0000000000007941 */ /* 0x000fea0003800000 */
.L_x_28:
[----:B0-----:R-:W2:Y:S04]  /*217b0*/  LDL.LU R5, [R1+0x200] ;  /* 0x0002000001057983 */ /* 0x001ea80000300800 */
[----:B------:R-:W2:Y:S01]  /*217c0*/  LDL.LU R4, [R1+0x204] ;  /* 0x0002040001047983 */ /* 0x000ea20000300800 */
[----:B------:R-:W-:Y:S01]  /*217d0*/  ULDC UR4, c[0x0][0xc] ;  /* 0x0000030000047ab9 */ /* 0x000fe20000000800 */
[----:B------:R-:W-:Y:S01]  /*217e0*/  ULDC UR5, c[0x0][0x10] ;  /* 0x0000040000057ab9 */ /* 0x000fe20000000800 */
[----:B-----5:R-:W2:Y:S01]  /*217f0*/  LDC R3, c[0x0][0x14] ;  /* 0x00000500ff037b82 */ /* 0x020ea20000000800 */
[----:B------:R-:W-:Y:S01]  /*21800*/  UIMAD.WIDE.U32 UR4, UR4, UR5, URZ ;  /* 0x00000005040472a5 */ /* 0x000fe2000f8e003f */
[----:B----4-:R-:W-:Y:S01]  /*21810*/  PRMT R0, RZ, 0x7610, R0 ;  /* 0x00007610ff007816 */ /* 0x010fe20000000000 */
[----:B------:R-:W-:Y:S01]  /*21820*/  UMOV UR41, 0xffffffff ;  /* 0xffffffff00297882 */ /* 0x000fe20000000000 */
[----:B------:R-:W-:-:S03]  /*21830*/  UMOV UR42, 0xffffffff ;  /* 0xffffffff002a7882 */ /* 0x000fc60000000000 */
[----:B--2---:R-:W-:-:S04]  /*21840*/  IMAD.WIDE.U32 R4, R3, UR4, R4 ;  /* 0x0000000403047c25 */ /* 0x004fc8000f8e0004 */
[----:B------:R-:W-:Y:S01]  /*21850*/  IMAD R3, R3, UR5, RZ ;  /* 0x0000000503037c24 */ /* 0x000fe2000f8e02ff */
[----:B------:R-:W-:Y:S01]  /*21860*/  ULDC.64 UR4, c[0x0][0x650] ;  /* 0x0001940000047ab9 */ /* 0x000fe20000000a00 */
[----:B------:R-:W-:Y:S01]  /*21870*/  IMAD.MOV.U32 R7, RZ, RZ, R4 ;  /* 0x000000ffff077224 */ /* 0x000fe200078e0004 */
[----:B------:R-:W-:Y:S02]  /*21880*/  ISETP.GE.U32.AND P0, PT, R4, UR4, PT ;  /* 0x0000000404007c0c */ /* 0x000fe4000bf06070 */
[----:B------:R-:W-:-:S04]  /*21890*/  IADD3 R6, R5, R3, RZ ;  /* 0x0000000305067210 */ /* 0x000fc80007ffe0ff */
[----:B------:R-:W-:Y:S01]  /*218a0*/  ISETP.GE.U32.AND.EX P0, PT, R6, UR5, PT, P0 ;  /* 0x0000000506007c0c */ /* 0x000fe2000bf06100 */
[----:B------:R0:W-:Y:S04]  /*218b0*/  STL [R1+0x200], R6 ;  /* 0x0002000601007387 */ /* 0x0001e80000100800 */
[----:B------:R0:W-:Y:S08]  /*218c0*/  STL [R1+0x204], R7 ;  /* 0x0002040701007387 */ /* 0x0001f00000100800 */
[----:B------:R-:W-:Y:S05]  /*218d0*/  @P0 BRA `(.L_x_537) ;  /* 0x0000000400880947 */ /* 0x000fea0003800000 */
[----:B------:R-:W2:Y:S01]  /*218e0*/  S2UR UR6, SR_CTAID.X ;  /* 0x00000000000679c3 */ /* 0x000ea20000002500 */
[----:B------:R-:W-:Y:S01]  /*218f0*/  ULDC.64 UR12, c[0x0][0x628] ;  /* 0x00018a00000c7ab9 */ /* 0x000fe20000000a00 */
[----:B------:R-:W-:Y:S01]  /*21900*/  ULDC UR4, c[0x0][0x150] ;  /* 0x0000540000047ab9 */ /* 0x000fe20000000800 */
[----:B------:R-:W-:Y:S01]  /*21910*/  ISETP.NE.U32.AND P0, PT, RZ, UR12, PT ;  /* 0x0000000cff007c0c */ /* 0x000fe2000bf05070 */
[----:B------:R-:W-:Y:S01]  /*21920*/  ULDC UR15, c[0x0][0x630] ;  /* 0x00018c00000f7ab9 */ /* 0x000fe20000000800 */
[C---:B------:R-:W-:Y:S01]  /*21930*/  R2UR UR16, R7.reuse ;  /* 0x00000000071072ca */ /* 0x040fe200000e0000 */
[----:B------:R-:W-:Y:S01]  /*21940*/  ULDC UR19, c[0x0][0x154] ;  /* 0x0000550000137ab9 */ /* 0x000fe20000000800 */
[----:B------:R-:W-:Y:S01]  /*21950*/  ISETP.NE.AND.EX P0, PT, RZ, UR13, PT, P0 ;  /* 0x0000000dff007c0c */ /* 0x000fe2000bf05300 */
[----:B------:R-:W4:Y:S01]  /*21960*/  S2UR UR18, SR_CTAID.Y ;  /* 0x00000000001279c3 */ /* 0x000f220000002600 */
[----:B------:R-:W-:Y:S02]  /*21970*/  R2UR UR17, R6 ;  /* 0x00000000061172ca */ /* 0x000fe400000e0000 */
[----:B------:R-:W-:-:S02]  /*21980*/  R2UR UR10, R7 ;  /* 0x00000000070a72ca */ /* 0x000fc400000e0000 */
[----:B------:R-:W-:Y:S02]  /*21990*/  R2UR UR11, R6 ;  /* 0x00000000060b72ca */ /* 0x000fe400000e0000 */
[----:B--2---:R-:W-:-:S05]  /*219a0*/  I2FP.F32.U32 R0, UR6 ;  /* 0x0000000600007c45 */ /* 0x004fca0008201000 */
[----:B------:R-:W-:-:S04]  /*219b0*/  FMUL R0, R0, UR4 ;  /* 0x0000000400007c20 */ /* 0x000fc80008400000 */
[----:B------:R2:W0:Y:S01]  /*219c0*/  F2I.U32.TRUNC.NTZ R3, R0 ;  /* 0x0000000000037305 */ /* 0x000422000020f000 */
[----:B----4-:R-:W-:Y:S05]  /*219d0*/  @!P0 BRA `(.L_x_538) ;  /* 0x0000000000308947 */ /* 0x010fea0003800000 */
        /* <DEDUP_REMOVED lines=12> */
.L_x_538:
[----:B------:R-:W-:Y:S01]  /*21aa0*/  USHF.R.U64 UR42, UR10, UR15, UR11 ;  /* 0x0000000f0a2a7299 */ /* 0x000fe2000800120b */
[----:B--2---:R-:W-:Y:S01]  /*21ab0*/  I2FP.F32.U32 R0, UR18 ;  /* 0x0000001200007c45 */ /* 0x004fe20008201000 */
[----:B------:R-:W-:Y:S02]  /*21ac0*/  USHF.R.U32.HI UR4, URZ, UR15, UR11 ;  /* 0x0000000f3f047299 */ /* 0x000fe4000801160b */
[----:B------:R-:W-:Y:S02]  /*21ad0*/  UIADD3 UR10, UP0, URZ, -UR42, URZ ;  /* 0x8000002a3f0a7290 */ /* 0x000fe4000ff1e03f */
[----:B------:R-:W-:Y:S01]  /*21ae0*/  FMUL R0, R0, UR19 ;  /* 0x0000001300007c20 */ /* 0x000fe20008400000 */
[----:B------:R-:W-:Y:S01]  /*21af0*/  ULDC.64 UR12, c[0x0][0x620] ;  /* 0x00018800000c7ab9 */ /* 0x000fe20000000a00 */
[----:B------:R-:W-:Y:S01]  /*21b00*/  UIADD3.X UR4, URZ, ~UR4, URZ, UP0, !UPT ;  /* 0x800000043f047290 */ /* 0x000fe200087fe43f */
[----:B------:R-:W-:Y:S01]  /*21b10*/  UMOV UR8, UR16 ;  /* 0x0000001000087c82 */ /* 0x000fe20008000000 */
[----:B------:R-:W-:-:S02]  /*21b20*/  UMOV UR9, UR17 ;  /* 0x0000001100097c82 */ /* 0x000fc40008000000 */
[----:B------:R-:W-:Y:S01]  /*21b30*/  UIMAD UR4, UR4, UR12, URZ ;  /* 0x0000000c040472a4 */ /* 0x000fe2000f8e023f */
[----:B------:R-:W2:Y:S01]  /*21b40*/  F2I.U32.TRUNC.NTZ R0, R0 ;  /* 0x0000000000007305 */ /* 0x000ea2000020f000 */
[----:B------:R-:W-:Y:S01]  /*21b50*/  UIMAD.WIDE.U32 UR8, UR10, UR12, UR8 ;  /* 0x0000000c0a0872a5 */ /* 0x000fe2000f8e0008 */
[----:B0-----:R-:W-:Y:S01]  /*21b60*/  R2UR UR12, R3 ;  /* 0x00000000030c72ca */ /* 0x001fe200000e0000 */
[----:B------:R-:W-:Y:S01]  /*21b70*/  UIMAD UR10, UR10, UR13, UR4 ;  /* 0x0000000d0a0a72a4 */ /* 0x000fe2000f8e0204 */
[----:B------:R-:W-:Y:S01]  /*21b80*/  ULDC UR11, c[0x0][0x618] ;  /* 0x00018600000b7ab9 */ /* 0x000fe20000000800 */
[----:B------:R-:W-:Y:S02]  /*21b90*/  ULDC UR21, c[0x0][0x658] ;  /* 0x0001960000157ab9 */ /* 0x000fe40000000800 */
[----:B------:R-:W-:Y:S01]  /*21ba0*/  UIADD3 UR9, UR9, UR10, URZ ;  /* 0x0000000a09097290 */ /* 0x000fe2000fffe03f */
[----:B------:R-:W-:Y:S01]  /*21bb0*/  UMOV UR15, 0xffffffff ;  /* 0xffffffff000f7882 */ /* 0x000fe20000000000 */
[----:B------:R-:W-:Y:S01]  /*21bc0*/  ULDC.64 UR4, c[0x0][0x640] ;  /* 0x0001900000047ab9 */ /* 0x000fe20000000a00 */
[----:B------:R-:W-:Y:S01]  /*21bd0*/  USHF.L.U32 UR15, UR15, UR21, URZ ;  /* 0x000000150f0f7299 */ /* 0x000fe2000800063f */
[----:B------:R-:W-:Y:S01]  /*21be0*/  ISETP.NE.U32.AND P0, PT, RZ, UR4, PT ;  /* 0x00000004ff007c0c */ /* 0x000fe2000bf05070 */
[----:B------:R-:W-:-:S02]  /*21bf0*/  USHF.R.U64 UR16, UR8, UR11, UR9 ;  /* 0x0000000b08107299 */ /* 0x000fc40008001209 */
[----:B------:R-:W-:Y:S01]  /*21c00*/  USHF.R.U32.HI UR8, URZ, UR11, UR9 ;  /* 0x0000000b3f087299 */ /* 0x000fe20008011609 */
[----:B--2---:R-:W-:Y:S01]  /*21c10*/  R2UR UR14, R0 ;  /* 0x00000000000e72ca */ /* 0x004fe200000e0000 */
[----:B------:R-:W-:Y:S01]  /*21c20*/  ULDC UR17, c[0x0][0x608] ;  /* 0x0001820000117ab9 */ /* 0x000fe20000000800 */
[----:B------:R-:W-:Y:S01]  /*21c30*/  ULOP3.LUT UR40, URZ, UR15, URZ, 0x33, !UPT ;  /* 0x0000000f3f287292 */ /* 0x000fe2000f8e333f */
[----:B------:R-:W-:Y:S01]  /*21c40*/  ISETP.NE.AND.EX P0, PT, RZ, UR5, PT, P0 ;  /* 0x00000005ff007c0c */ /* 0x000fe2000bf05300 */
[----:B------:R-:W-:Y:S02]  /*21c50*/  USHF.R.U64 UR15, UR16, UR17, UR8 ;  /* 0x00000011100f7299 */ /* 0x000fe40008001208 */
[----:B------:R-:W-:Y:S02]  /*21c60*/  USHF.R.U32.HI UR8, URZ, UR17, UR8 ;  /* 0x000000113f087299 */ /* 0x000fe40008011608 */
[----:B------:R-:W-:Y:S02]  /*21c70*/  UIADD3 UR12, -UR12, URZ, URZ ;  /* 0x0000003f0c0c7290 */ /* 0x000fe4000fffe13f */
[----:B------:R-:W-:Y:S01]  /*21c80*/  USHF.R.U64 UR17, UR15, UR21, UR8 ;  /* 0x000000150f117299 */ /* 0x000fe20008001208 */
[----:B------:R-:W-:Y:S01]  /*21c90*/  UMOV UR19, 0x1 ;  /* 0x0000000100137882 */ /* 0x000fe20000000000 */
[----:B------:R-:W-:Y:S01]  /*21ca0*/  ULDC UR13, c[0x0][0x144] ;  /* 0x00005100000d7ab9 */ /* 0x000fe20000000800 */
[----:B------:R-:W-:Y:S01]  /*21cb0*/  ULDC UR7, c[0x0][0x600] ;  /* 0x0001800000077ab9 */ /* 0x000fe20000000800 */
[----:B------:R-:W-:-:S02]  /*21cc0*/  USHF.L.U32 UR24, UR19, UR21, URZ ;  /* 0x0000001513187299 */ /* 0x000fc4000800063f */
[----:B------:R-:W-:Y:S02]  /*21cd0*/  USHF.R.U32.HI UR8, URZ, UR21, UR8 ;  /* 0x000000153f087299 */ /* 0x000fe40008011608 */
[----:B------:R-:W-:Y:S02]  /*21ce0*/  UIMAD UR21, UR13, UR12, UR6 ;  /* 0x0000000c0d1572a4 */ /* 0x000fe4000f8e0206 */
[----:B------:R-:W-:Y:S02]  /*21cf0*/  UIADD3 UR20, UR7, -0x1, URZ ;  /* 0xffffffff07147890 */ /* 0x000fe4000fffe03f */
[----:B------:R-:W-:Y:S01]  /*21d00*/  UIADD3 UR19, -UR14, URZ, URZ ;  /* 0x0000003f0e137290 */ /* 0x000fe2000fffe13f */
        /* <DEDUP_REMOVED lines=17> */
.L_x_539:
[----:B------:R-:W-:Y:S01]  /*21e20*/  UISETP.NE.AND UP0, UPT, UR39, URZ, UPT ;  /* 0x0000003f2700728c */ /* 0x000fe2000bf05270 */
[----:B------:R-:W-:Y:S01]  /*21e30*/  IMAD.MOV.U32 R0, RZ, RZ, 0x1 ;  /* 0x00000001ff007424 */ /* 0x000fe200078e00ff */
[----:B------:R-:W-:Y:S02]  /*21e40*/  USHF.R.U64 UR4, UR6, UR22, UR8 ;  /* 0x0000001606047299 */ /* 0x000fe40008001208 */
[----:B------:R-:W-:Y:S02]  /*21e50*/  ULOP3.LUT UR40, UR15, UR40, URZ, 0xc0, !UPT ;  /* 0x000000280f287292 */ /* 0x000fe4000f8ec03f */
[----:B------:R-:W-:Y:S02]  /*21e60*/  UIADD3 UR5, -UR4, URZ, URZ ;  /* 0x0000003f04057290 */ /* 0x000fe4000fffe13f */
[----:B------:R-:W-:Y:S02]  /*21e70*/  UIMAD UR40, UR24, UR4, UR40 ;  /* 0x00000004182872a4 */ /* 0x000fe4000f8e0228 */
[----:B------:R-:W-:-:S02]  /*21e80*/  ULOP3.LUT UR16, UR16, UR20, URZ, 0xc0, !UPT ;  /* 0x0000001410107292 */ /* 0x000fc4000f8ec03f */
[----:B------:R-:W-:Y:S02]  /*21e90*/  @UP0 UIMAD UR21, UR25, UR19, UR18 ;  /* 0x00000013191502a4 */ /* 0x000fe4000f8e0212 */
[----:B------:R-:W-:-:S03]  /*21ea0*/  UIMAD UR4, UR5, UR23, UR17 ;  /* 0x00000017050472a4 */ /* 0x000fc6000f8e0211 */
[----:B------:R-:W-:Y:S01]  /*21eb0*/  ULDC UR5, c[0x0][0x610] ;  /* 0x0001840000057ab9 */ /* 0x000fe20000000800 */
[----:B------:R-:W-:Y:S02]  /*21ec0*/  UIMAD UR4, UR4, UR7, UR16 ;  /* 0x00000007040472a4 */ /* 0x000fe4000f8e0210 */
[----:B------:R-:W-:-:S04]  /*21ed0*/  UIMAD UR40, UR40, UR5, UR21 ;  /* 0x00000005282872a4 */ /* 0x000fc8000f8e0215 */
[----:B------:R-:W-:Y:S02]  /*21ee0*/  USEL UR41, UR4, UR40, !UP0 ;  /* 0x0000002804297287 */ /* 0x000fe4000c000000 */
[----:B------:R-:W-:-:S12]  /*21ef0*/  USEL UR40, UR40, UR4, !UP0 ;  /* 0x0000000428287287 */ /* 0x000fd8000c000000 */
.L_x_537:
[----:B------:R-:W-:-:S13]  /*21f00*/  LOP3.LUT P0, RZ, R0, 0xff, RZ, 0xc0, !PT ;  /* 0x000000ff00ff7812 */ /* 0x000fda000780c0ff */
[----:B------:R-:W-:Y:S05]  /*21f10*/  @P0 BRA `(.L_x_540) ;  /* 0xfffffdf0008c0947 */ /* 0x000fea000383ffff */
[----:B------:R-:W-:Y:S05]  /*21f20*/  EXIT ;  /* 0x000000000000794d */ /* 0x000fea0003800000 */
.L_x_3:
[----:B------:R-:W2:Y:S01]  /*21f30*/  LDL R5, [R1+0x204] ;  /* 0x0002040001057983 */ /* 0x000ea20000100800 */
[----:B------:R-:W-:-:S03]  /*21f40*/  ULDC.64 UR8, c[0x0][0x650] ;  /* 0x0001940000087ab9 */ /* 0x000fc60000000a00 */
[----:B------:R-:W3:Y:S01]  /*21f50*/  LDL R4, [R1+0x200] ;  /* 0x0002000001047983 */ /* 0x000ee20000100800 */
[----:B------:R-:W-:Y:S01]  /*21f60*/  PRMT R0, RZ, 0x7610, R0 ;  /* 0x00007610ff007816 */ /* 0x000fe20000000000 */
[----:B------:R-:W-:Y:S01]  /*21f70*/  IMAD.MOV.U32 R2, RZ, RZ, -0x1 ;  /* 0xffffffffff027424 */ /* 0x000fe200078e00ff */
[----:B------:R-:W-:Y:S01]  /*21f80*/  MOV R3, 0xffffffff ;  /* 0xffffffff00037802 */ /* 0x000fe20000000f00 */
[----:B------:R-:W-:Y:S01]  /*21f90*/  IMAD.MOV.U32 R10, RZ, RZ, -0x1 ;  /* 0xffffffffff0a7424 */ /* 0x000fe200078e00ff */
[----:B--2---:R-:W-:-:S04]  /*21fa0*/  ISETP.GE.U32.AND P0, PT, R5, UR8, PT ;  /* 0x0000000805007c0c */ /* 0x004fc8000bf06070 */
[----:B---3--:R-:W-:-:S13]  /*21fb0*/  ISETP.GE.U32.AND.EX P0, PT, R4, UR9, PT, P0 ;  /* 0x0000000904007c0c */ /* 0x008fda000bf06100 */
[----:B------:R-:W-:Y:S05]  /*21fc0*/  @P0 BRA `(.L_x_541) ;  /* 0x00000004008c0947 */ /* 0x000fea0003800000 */
[----:B------:R-:W-:Y:S01]  /*21fd0*/  I2FP.F32.U32 R0, UR4 ;  /* 0x0000000400007c45 */ /* 0x000fe20008201000 */
[----:B0-----:R-:W-:Y:S01]  /*21fe0*/  ULDC.64 UR16, c[0x0][0x628] ;  /* 0x00018a0000107ab9 */ /* 0x001fe20000000a00 */
        /* <DEDUP_REMOVED lines=24> */
.L_x_542:
        /* <DEDUP_REMOVED lines=24> */
[----:B------:R-:W-:Y:S01]  /*222f0*/  UMOV UR19, 0x1 ;  /* 0x0000000100137882 */ /* 0x000fe20000000000 */
[----:B------:R-:W-:Y:S01]  /*22300*/  ULDC UR20, c[0x0][0x608] ;  /* 0x0001820000147ab9 */ /* 0x000fe20000000800 */
[----:B------:R-:W-:Y:S01]  /*22310*/  USHF.L.U32 UR26, UR19, UR23, URZ ;  /* 0x00000017131a7299 */ /* 0x000fe2000800063f */
[----:B------:R-:W-:Y:S01]  /*22320*/  ISETP.NE.AND.EX P0, PT, RZ, UR9, PT, P0 ;  /* 0x00000009ff007c0c */ /* 0x000fe2000bf05300 */
[----:B------:R-:W-:Y:S02]  /*22330*/  USHF.R.U64 UR19, UR18, UR20, UR11 ;  /* 0x0000001412137299 */ /* 0x000fe4000800120b */
[----:B------:R-:W-:Y:S02]  /*22340*/  USHF.R.U32.HI UR11, URZ, UR20, UR11 ;  /* 0x000000143f0b7299 */ /* 0x000fe4000801160b */
[----:B------:R-:W-:-:S02]  /*22350*/  UIADD3 UR15, -UR15, URZ, URZ ;  /* 0x0000003f0f0f7290 */ /* 0x000fc4000fffe13f */
[----:B------:R-:W-:Y:S01]  /*22360*/  USHF.R.U64 UR20, UR19, UR23, UR11 ;  /* 0x0000001713147299 */ /* 0x000fe2000800120b */
[----:B------:R-:W-:Y:S01]  /*22370*/  ULDC UR16, c[0x0][0x144] ;  /* 0x0000510000107ab9 */ /* 0x000fe20000000800 */
[----:B------:R-:W-:Y:S01]  /*22380*/  ULDC UR6, c[0x0][0x600] ;  /* 0x0001800000067ab9 */ /* 0x000fe20000000800 */
[----:B------:R-:W-:Y:S02]  /*22390*/  USHF.R.U32.HI UR11, URZ, UR23, UR11 ;  /* 0x000000173f0b7299 */ /* 0x000fe4000801160b */
[----:B------:R-:W-:Y:S02]  /*223a0*/  UIMAD UR23, UR16, UR15, UR4 ;  /* 0x0000000f101772a4 */ /* 0x000fe4000f8e0204 */
[----:B------:R-:W-:Y:S02]  /*223b0*/  UIADD3 UR22, UR6, -0x1, URZ ;  /* 0xffffffff06167890 */ /* 0x000fe4000fffe03f */
[----:B------:R-:W-:Y:S02]  /*223c0*/  ULOP3.LUT UR27, URZ, UR13, URZ, 0x33, !UPT ;  /* 0x0000000d3f1b7292 */ /* 0x000fe4000f8e333f */
        /* <DEDUP_REMOVED lines=18> */
.L_x_543:
[----:B------:R-:W-:Y:S01]  /*224f0*/  UISETP.NE.AND UP0, UPT, UR39, URZ, UPT ;  /* 0x0000003f2700728c */ /* 0x000fe2000bf05270 */
[----:B------:R-:W-:Y:S01]  /*22500*/  MOV R0, 0x1 ;  /* 0x0000000100007802 */ /* 0x000fe20000000f00 */
[----:B------:R-:W-:Y:S01]  /*22510*/  USHF.R.U64 UR8, UR4, UR24, UR11 ;  /* 0x0000001804087299 */ /* 0x000fe2000800120b */
[----:B------:R-:W-:Y:S01]  /*22520*/  IMAD.U32 R10, RZ, RZ, UR5 ;  /* 0x00000005ff0a7e24 */ /* 0x000fe2000f8e00ff */
[----:B------:R-:W-:Y:S02]  /*22530*/  ULOP3.LUT UR4, UR19, UR27, URZ, 0xc0, !UPT ;  /* 0x0000001b13047292 */ /* 0x000fe4000f8ec03f */
[----:B------:R-:W-:Y:S02]  /*22540*/  ULOP3.LUT UR18, UR18, UR22, URZ, 0xc0, !UPT ;  /* 0x0000001612127292 */ /* 0x000fe4000f8ec03f */
[----:B------:R-:W-:-:S03]  /*22550*/  UIMAD UR4, UR26, UR8, UR4 ;  /* 0x000000081a0472a4 */ /* 0x000fc6000f8e0204 */
[----:B------:R-:W-:Y:S02]  /*22560*/  @UP0 UIMAD UR23, UR28, UR21, UR7 ;  /* 0x000000151c1702a4 */ /* 0x000fe4000f8e0207 */
[----:B------:R-:W-:-:S03]  /*22570*/  UIADD3 UR7, -UR8, URZ, URZ ;  /* 0x0000003f08077290 */ /* 0x000fc6000fffe13f */
[----:B------:R-:W-:Y:S01]  /*22580*/  ULDC UR8, c[0x0][0x610] ;  /* 0x0001840000087ab9 */ /* 0x000fe20000000800 */
[----:B------:R-:W-:Y:S02]  /*22590*/  UIMAD UR7, UR7, UR25, UR20 ;  /* 0x00000019070772a4 */ /* 0x000fe4000f8e0214 */
[----:B------:R-:W-:Y:S02]  /*225a0*/  UIMAD UR4, UR4, UR8, UR23 ;  /* 0x00000008040472a4 */ /* 0x000fe4000f8e0217 */
[----:B------:R-:W-:-:S04]  /*225b0*/  UIMAD UR7, UR7, UR6, UR18 ;  /* 0x00000006070772a4 */ /* 0x000fc8000f8e0212 */
[----:B------:R-:W-:Y:S02]  /*225c0*/  USEL UR6, UR7, UR4, !UP0 ;  /* 0x0000000407067287 */ /* 0x000fe4000c000000 */
[----:B------:R-:W-:-:S04]  /*225d0*/  USEL UR4, UR4, UR7, !UP0 ;  /* 0x0000000704047287 */ /* 0x000fc8000c000000 */
[----:B------:R-:W-:Y:S02]  /*225e0*/  IMAD.U32 R2, RZ, RZ, UR6 ;  /* 0x00000006ff027e24 */ /* 0x000fe4000f8e00ff */
[----:B------:R-:W-:-:S07]  /*225f0*/  MOV R3, UR4 ;  /* 0x0000000400037c02 */ /* 0x000fce0008000f00 */
.L_x_541:
[----:B------:R-:W-:-:S08]  /*22600*/  NOP ;  /* 0x0000000000007918 */ /* 0x000fd00000000000 */
[----:B0-----:R-:W0:-:S00]  /*22610*/  USETMAXREG.DEALLOC.CTAPOOL 0x18 ;  /* 0x00000018000079c8 */ /* 0x001e0000080e0500 */
[----:B------:R-:W-:-:S13]  /*22620*/  ISETP.NE.AND P0, PT, RZ, UR10, PT ;  /* 0x0000000aff007c0c */ /* 0x000fda000bf05270 */
[----:B------:R-:W-:Y:S05]  /*22630*/  @P0 EXIT ;  /* 0x000000000000094d */ /* 0x000fea0003800000 */
[----:B0-----:R-:W-:Y:S01]  /*22640*/  LOP3.LUT P0, RZ, R0, 0xff, RZ, 0xc0, !PT ;  /* 0x000000ff00ff7812 */ /* 0x001fe2000780c0ff */
[----:B------:R-:W-:Y:S02]  /*22650*/  IMAD.MOV.U32 R0, RZ, RZ, 0x1 ;  /* 0x00000001ff007424 */ /* 0x000fe400078e00ff */
[----:B------:R-:W-:-:S10]  /*22660*/  IMAD.MOV.U32 R7, RZ, RZ, RZ ;  /* 0x000000ffff077224 */ /* 0x000fd400078e00ff */
[----:B------:R-:W-:Y:S05]  /*22670*/  @!P0 BRA `(.L_x_544) ;  /* 0x0000000c00888947 */ /* 0x000fea0003800000 */
[----:B------:R-:W0:Y:S01]  /*22680*/  LDC R0, c[0x0][0x28c] ;  /* 0x0000a300ff007b82 */ /* 0x000e220000000800 */
[----:B------:R-:W1:Y:S01]  /*22690*/  S2R R4, SR_TID.X ;  /* 0x0000000000047919 */ /* 0x000e620000002100 */
[----:B------:R-:W-:Y:S01]  /*226a0*/  ULDC UR5, c[0x0][0x658] ;  /* 0x0001960000057ab9 */ /* 0x000fe20000000800 */
[----:B------:R-:W-:Y:S01]  /*226b0*/  UMOV UR7, 0xffffffff ;  /* 0xffffffff00077882 */ /* 0x000fe20000000000 */
[----:B------:R-:W-:Y:S01]  /*226c0*/  ULDC UR6, c[0x0][0xc] ;  /* 0x0000030000067ab9 */ /* 0x000fe20000000800 */
[----:B------:R-:W-:Y:S01]  /*226d0*/  USHF.L.U32 UR9, UR7, UR5, URZ ;  /* 0x0000000507097299 */ /* 0x000fe2000800063f */
[----:B------:R-:W-:Y:S01]  /*226e0*/  BSSY B0, `(.L_x_544) ;  /* 0x00000db000007945 */ /* 0x000fe20003800000 */
[----:B------:R-:W-:Y:S01]  /*226f0*/  UMOV UR8, 0x1 ;  /* 0x0000000100087882 */ /* 0x000fe20000000000 */
[----:B------:R-:W-:Y:S01]  /*22700*/  ULDC UR7, c[0x0][0x10] ;  /* 0x0000040000077ab9 */ /* 0x000fe20000000800 */
[----:B------:R-:W-:Y:S01]  /*22710*/  USHF.L.U32 UR5, UR8, UR5, URZ ;  /* 0x0000000508057299 */ /* 0x000fe2000800063f */
[----:B------:R-:W-:Y:S01]  /*22720*/  IMAD.MOV.U32 R9, RZ, RZ, 0x1 ;  /* 0x00000001ff097424 */ /* 0x000fe200078e00ff */
[----:B------:R-:W-:Y:S01]  /*22730*/  UIMAD.WIDE.U32 UR6, UR6, UR7, URZ ;  /* 0x00000007060672a5 */ /* 0x000fe2000f8e003f */
[----:B------:R-:W-:Y:S01]  /*22740*/  MOV R7, RZ ;  /* 0x000000ff00077202 */ /* 0x000fe20000000f00 */
[----:B------:R-:W-:Y:S01]  /*22750*/  ULDC UR8, c[0x0][0x14] ;  /* 0x0000050000087ab9 */ /* 0x000fe20000000800 */
[----:B------:R-:W-:Y:S01]  /*22760*/  ULDC UR4, c[0x0][0x600] ;  /* 0x0001800000047ab9 */ /* 0x000fe20000000800 */
[----:B------:R-:W-:-:S02]  /*22770*/  UIMAD.WIDE.U32 UR30, UR6, UR8, URZ ;  /* 0x00000008061e72a5 */ /* 0x000fc4000f8e003f */
[----:B------:R-:W-:Y:S02]  /*22780*/  UIMAD UR7, UR7, UR8, URZ ;  /* 0x00000008070772a4 */ /* 0x000fe4000f8e023f */
[----:B------:R-:W-:Y:S02]  /*22790*/  ULOP3.LUT UR13, UR38, 0x2, URZ, 0xfc, !UPT ;  /* 0x00000002260d7892 */ /* 0x000fe4000f8efc3f */
[----:B------:R-:W-:Y:S02]  /*227a0*/  UIADD3 UR4, UR4, -0x1, URZ ;  /* 0xffffffff04047890 */ /* 0x000fe4000fffe03f */
[----:B------:R-:W-:Y:S01]  /*227b0*/  ULOP3.LUT UR6, URZ, UR9, URZ, 0x33, !UPT ;  /* 0x000000093f067292 */ /* 0x000fe2000f8e333f */
[----:B0-----:R-:W-:Y:S01]  /*227c0*/  IADD3 R0, R0, 0x7f, RZ ;  /* 0x0000007f00007810 */ /* 0x001fe20007ffe0ff */
[----:B------:R-:W-:Y:S01]  /*227d0*/  UIADD3 UR7, UR31, UR7, URZ ;  /* 0x000000071f077290 */ /* 0x000fe2000fffe03f */
[----:B------:R-:W-:Y:S02]  /*227e0*/  ULDC.64 UR40, c[0x0][0x198] ;  /* 0x0000660000287ab9 */ /* 0x000fe40000000a00 */
[----:B------:R-:W-:-:S04]  /*227f0*/  SHF.R.S32.HI R5, RZ, 0x1f, R0 ;  /* 0x0000001fff057819 */ /* 0x000fc80000011400 */
[----:B------:R-:W-:Y:S01]  /*22800*/  LEA.HI R5, R5, R0, RZ, 0x7 ;  /* 0x0000000005057211 */ /* 0x000fe200078f38ff */
[----:B------:R-:W-:Y:S01]  /*22810*/  IMAD.MOV.U32 R0, RZ, RZ, 0x1 ;  /* 0x00000001ff007424 */ /* 0x000fe200078e00ff */
[C---:B-1----:R-:W-:Y:S02]  /*22820*/  LOP3.LUT P2, RZ, R4.reuse, 0x7f, RZ, 0xc0, !PT ;  /* 0x0000007f04ff7812 */ /* 0x042fe4000784c0ff */
[----:B------:R-:W-:Y:S02]  /*22830*/  SHF.R.S32.HI R6, RZ, 0x7, R5 ;  /* 0x00000007ff067819 */ /* 0x000fe40000011405 */
[----:B------:R-:W-:-:S03]  /*22840*/  LOP3.LUT P0, RZ, R4, 0x1f, RZ, 0xc0, !PT ;  /* 0x0000001f04ff7812 */ /* 0x000fc6000780c0ff */
[----:B------:R-:W-:Y:S01]  /*22850*/  VIADD R16, R6, 0x1 ;  /* 0x0000000106107836 */ /* 0x000fe20000000000 */
[----:B------:R-:W-:-:S13]  /*22860*/  PLOP3.LUT P0, PT, P0, P2, PT, 0x8a, 0x0 ;  /* 0x000000000000781c */ /* 0x000fda0000705172 */
.L_x_556:
[----:B------:R-:W-:-:S03]  /*22870*/  UMOV UR8, 0xffffffff ;  /* 0xffffffff00087882 */ /* 0x000fc60000000000 */
[----:B------:R-:W-:Y:S05]  /*22880*/  BRA.DIV UR8, `(.L_x_545) ;  /* 0x00000012083c7947 */ /* 0x000fea000b800000 */
[----:B------:R-:W-:-:S13]  /*22890*/  ELECT P6, URZ, PT ;  /* 0x00000000003f782f */ /* 0x000fda00038c0000 */
.L_x_569:
[----:B------:R-:W0:Y:S01]  /*228a0*/  LDC R4, c[0x0][0x28c] ;  /* 0x0000a300ff047b82 */ /* 0x000e220000000800 */
[----:B------:R-:W-:Y:S01]  /*228b0*/  BSSY B1, `(.L_x_546) ;  /* 0x0000042000017945 */ /* 0x000fe20003800000 */
[----:B0-----:R-:W-:-:S13]  /*228c0*/  ISETP.LT.OR P6, PT, R4, 0x1, !P6 ;  /* 0x000000010400780c */ /* 0x001fda00077c1670 */
[----:B------:R-:W-:Y:S05]  /*228d0*/  @P6 BRA `(.L_x_547) ;  /* 0x0000000000fc6947 */ /* 0x000fea0003800000 */
[----:B------:R-:W-:Y:S01]  /*228e0*/  SHF.L.U32 R5, R2, 0x8, RZ ;  /* 0x0000000802057819 */ /* 0x000fe200000006ff */
[----:B------:R-:W-:Y:S01]  /*228f0*/  IMAD.SHL.U32 R3, R3, 0x100, RZ ;  /* 0x0000010003037824 */ /* 0x000fe200078e00ff */
[----:B------:R-:W-:Y:S01]  /*22900*/  MOV R2, R0 ;  /* 0x0000000000027202 */ /* 0x000fe20000000f00 */
[----:B------:R-:W-:Y:S02]  /*22910*/  IMAD.MOV.U32 R13, RZ, RZ, RZ ;  /* 0x000000ffff0d7224 */ /* 0x000fe400078e00ff */
[----:B------:R-:W-:Y:S02]  /*22920*/  IMAD.MOV.U32 R4, RZ, RZ, R16 ;  /* 0x000000ffff047224 */ /* 0x000fe400078e0010 */
[----:B------:R-:W-:-:S07]  /*22930*/  IMAD.MOV.U32 R8, RZ, RZ, R7 ;  /* 0x000000ffff087224 */ /* 0x000fce00078e0007 */
.L_x_551:
[----:B------:R-:W0:Y:S01]  /*22940*/  S2R R12, SR_CgaCtaId ;  /* 0x00000000000c7919 */ /* 0x000e220000008800 */
[----:B------:R-:W-:-:S04]  /*22950*/  MOV R11, 0x400 ;  /* 0x00000400000b7802 */ /* 0x000fc80000000f00 */
[----:B0-----:R-:W-:Y:S02]  /*22960*/  LEA R15, R12, R11, 0x18 ;  /* 0x0000000b0c0f7211 */ /* 0x001fe400078ec0ff */
[----:B------:R-:W-:Y:S01]  /*22970*/  SHF.L.U32 R11, R2, 0x1f, RZ ;  /* 0x0000001f020b7819 */ /* 0x000fe200000006ff */
[----:B------:R-:W0:Y:S02]  /*22980*/  @!P2 LDC R12, c[0x0][0x500] ;  /* 0x00014000ff0cab82 */ /* 0x000e240000000800 */
[----:B------:R-:W-:-:S04]  /*22990*/  IMAD R14, R8, 0x8, R15 ;  /* 0x00000008080e7824 */ /* 0x000fc800078e020f */
[----:B------:R-:W1:Y:S02]  /*229a0*/  SYNCS.PHASECHK.TRANS64.TRYWAIT P1, [R14+URZ+0x30], R11 ;  /* 0x0000300b0e0075a7 */ /* 0x000e64000802017f */
[----:B-1----:R-:W-:Y:S05]  /*229b0*/  @!P1 BRA `(.L_x_548) ;  /* 0x0000001000109947 */ /* 0x002fea0003800000 */
.L_x_570:
[----:B------:R-:W-:Y:S01]  /*229c0*/  UPRMT UR8, UR13, 0x9910, URZ ;  /* 0x000099100d087896 */ /* 0x000fe2000800003f */
[----:B0-----:R0:W-:Y:S03]  /*229d0*/  @!P2 SYNCS.ARRIVE.TRANS64 RZ, [R14+URZ], R12 ;  /* 0x0000000c0effa9a7 */ /* 0x0011e6000800003f */
[----:B------:R-:W-:-:S06]  /*229e0*/  UISETP.NE.AND UP0, UPT, UR8, 0x2, UPT ;  /* 0x000000020800788c */ /* 0x000fcc000bf05270 */
[----:B------:R-:W-:-:S13]  /*229f0*/  PLOP3.LUT P1, PT, PT, PT, UP0, 0x80, 0x0 ;  /* 0x000000000000781c */ /* 0x000fda0003f2f008 */
[----:B0-----:R-:W-:Y:S05]  /*22a00*/  @P1 BRA `(.L_x_549) ;  /* 0x0000000000041947 */ /* 0x001fea0003800000 */
[----:B------:R-:W-:Y:S01]  /*22a10*/  BPT.TRAP 0x1 ;  /* 0x000000040000795c */ /* 0x000fe20000300000 */
.L_x_549:
[----:B------:R-:W-:Y:S05]  /*22a20*/  @P0 BRA `(.L_x_550) ;  /* 0x0000000000040947 */ /* 0x000fea0003800000 */
[----:B------:R-:W-:Y:S01]  /*22a30*/  BPT.TRAP 0x1 ;  /* 0x000000040000795c */ /* 0x000fe20000300000 */
.L_x_550:
[----:B------:R-:W-:Y:S01]  /*22a40*/  LEA R15, R8, R15, 0x10 ;  /* 0x0000000f080f7211 */ /* 0x000fe200078e80ff */
[----:B------:R-:W-:Y:S01]  /*22a50*/  VIADD R4, R4, 0xffffffff ;  /* 0xffffffff04047836 */ /* 0x000fe20000000000 */
[----:B------:R-:W-:Y:S01]  /*22a60*/  R2UR UR34, R13 ;  /* 0x000000000d2272ca */ /* 0x000fe200000e0000 */
[----:B------:R-:W-:Y:S01]  /*22a70*/  UIADD3 UR14, UP0, UR40, 0xf0, URZ ;  /* 0x000000f0280e7890 */ /* 0x000fe2000ff1e03f */
[----:B------:R-:W-:Y:S01]  /*22a80*/  R2UR UR8, R15 ;  /* 0x000000000f0872ca */ /* 0x000fe200000e0000 */
[----:B------:R-:W-:Y:S01]  /*22a90*/  UIADD3 UR42, UP1, UR40, 0x1f0, URZ ;  /* 0x000001f0282a7890 */ /* 0x000fe2000ff3e03f */
[----:B------:R-:W-:Y:S01]  /*22aa0*/  R2UR UR33, R14 ;  /* 0x000000000e2172ca */ /* 0x000fe200000e0000 */
[----:B------:R-:W-:Y:S01]  /*22ab0*/  UIADD3.X UR15, URZ, UR41, URZ, UP0, !UPT ;  /* 0x000000293f0f7290 */ /* 0x000fe200087fe43f */
[----:B------:R-:W-:Y:S01]  /*22ac0*/  R2UR UR35, R3 ;  /* 0x00000000032372ca */ /* 0x000fe200000e0000 */
[----:B------:R-:W-:Y:S01]  /*22ad0*/  UIADD3.X UR43, URZ, UR41, URZ, UP1, !UPT ;  /* 0x000000293f2b7290 */ /* 0x000fe20008ffe43f */
[----:B------:R-:W-:Y:S01]  /*22ae0*/  R2UR UR36, R10 ;  /* 0x000000000a2472ca */ /* 0x000fe200000e0000 */
[----:B------:R-:W-:Y:S01]  /*22af0*/  VIADD R8, R8, 0x1 ;  /* 0x0000000108087836 */ /* 0x000fe20000000000 */
[----:B------:R-:W-:Y:S01]  /*22b00*/  R2UR UR19, R5 ;  /* 0x00000000051372ca */ /* 0x000fe200000e0000 */
[----:B------:R-:W-:Y:S01]  /*22b10*/  UMOV UR22, 0x0 ;  /* 0x0000000000167882 */ /* 0x000fe20000000000 */
[----:B------:R-:W-:Y:S01]  /*22b20*/  ISETP.GT.AND P3, PT, R4, 0x1, PT ;  /* 0x000000010400780c */ /* 0x000fe20003f64270 */
[----:B------:R-:W-:Y:S01]  /*22b30*/  UIADD3 UR26, UR34, 0x40, URZ ;  /* 0x00000040221a7890 */ /* 0x000fe2000fffe03f */
[C---:B------:R-:W-:Y:S01]  /*22b40*/  ISETP.NE.AND P1, PT, R8.reuse, 0x6, PT ;  /* 0x000000060800780c */ /* 0x040fe20003f25270 */
[----:B------:R-:W-:Y:S01]  /*22b50*/  UIADD3 UR32, UR8, 0x180, URZ ;  /* 0x0000018008207890 */ /* 0x000fe2000fffe03f */
[----:B------:R-:W-:Y:S01]  /*22b60*/  IADD3 R13, R13, 0x80, RZ ;  /* 0x000000800d0d7810 */ /* 0x000fe20007ffe0ff */
[----:B------:R-:W-:Y:S01]  /*22b70*/  UIADD3 UR24, UR8, 0x8180, URZ ;  /* 0x0000818008187890 */ /* 0x000fe2000fffe03f */
[----:B-1----:R-:W-:Y:S01]  /*22b80*/  SEL R11, RZ, 0x1, P1 ;  /* 0x00000001ff0b7807 */ /* 0x002fe20000800000 */
[----:B------:R-:W-:Y:S01]  /*22b90*/  UIADD3 UR16, UR8, 0x60180, URZ ;  /* 0x0006018008107890 */ /* 0x000fe2000fffe03f */
[----:B------:R-:W-:Y:S01]  /*22ba0*/  SEL R8, R8, RZ, P1 ;  /* 0x000000ff08087207 */ /* 0x000fe20000800000 */
[----:B------:R-:W-:Y:S01]  /*22bb0*/  UIADD3 UR8, UR8, 0x68180, URZ ;  /* 0x0006818008087890 */ /* 0x000fe2000fffe03f */
[----:B------:R-:W-:Y:S01]  /*22bc0*/  LOP3.LUT R2, R2, R11, RZ, 0x3c, !PT ;  /* 0x0000000b02027212 */ /* 0x000fe200078e3cff */
[----:B------:R-:W-:Y:S01]  /*22bd0*/  UMOV UR23, 0x10000000 ;  /* 0x1000000000177882 */ /* 0x000fe20000000000 */
[----:B------:R-:W-:Y:S01]  /*22be0*/  UMOV UR25, UR33 ;  /* 0x0000002100197c82 */ /* 0x000fe20008000000 */
[----:B------:R-:W-:Y:S01]  /*22bf0*/  UMOV UR27, UR35 ;  /* 0x00000023001b7c82 */ /* 0x000fe20008000000 */
[----:B------:R-:W-:Y:S01]  /*22c00*/  UMOV UR28, UR36 ;  /* 0x00000024001c7c82 */ /* 0x000fe20008000000 */
[----:B------:R-:W-:Y:S01]  /*22c10*/  UMOV UR17, UR33 ;  /* 0x0000002100117c82 */ /* 0x000fe20008000000 */
[----:B------:R-:W-:Y:S01]  /*22c20*/  UMOV UR18, UR34 ;  /* 0x0000002200127c82 */ /* 0x000fe20008000000 */
[----:B------:R-:W-:Y:S01]  /*22c30*/  UMOV UR20, UR36 ;  /* 0x0000002400147c82 */ /* 0x000fe20008000000 */
[----:B------:R0:W-:Y:S01]  /*22c40*/  UTMALDG.3D [UR32], [UR14], desc[UR22] ;  /* 0x000016200e0075b4 */ /* 0x0001e20008011000 */
[----:B------:R-:W-:Y:S01]  /*22c50*/  UMOV UR9, UR33 ;  /* 0x0000002100097c82 */ /* 0x000fe20008000000 */
[----:B------:R-:W-:Y:S01]  /*22c60*/  UMOV UR11, UR19 ;  /* 0x00000013000b7c82 */ /* 0x000fe20008000000 */
[----:B------:R-:W-:Y:S01]  /*22c70*/  UMOV UR12, UR36 ;  /* 0x00000024000c7c82 */ /* 0x000fe20008000000 */
[----:B------:R-:W-:Y:S01]  /*22c80*/  UMOV UR10, UR26 ;  /* 0x0000001a000a7c82 */ /* 0x000fe20008000000 */
[----:B------:R0:W-:Y:S01]  /*22c90*/  UTMALDG.3D [UR24], [UR14], desc[UR22] ;  /* 0x000016180e0075b4 */ /* 0x0001e20008011000 */
[----:B------:R0:W-:Y:S01]  /*22ca0*/  UTMALDG.3D [UR16], [UR42], desc[UR22] ;  /* 0x000016102a0075b4 */ /* 0x0001e20008011000 */
[----:B------:R0:W-:Y:S02]  /*22cb0*/  UTMALDG.3D [UR8], [UR42], desc[UR22] ;  /* 0x000016082a0075b4 */ /* 0x0001e40008011000 */
[----:B0-----:R-:W-:Y:S05]  /*22cc0*/  @P3 BRA `(.L_x_551) ;  /* 0xfffffffc001c3947 */ /* 0x001fea000383ffff */
.L_x_547:
[----:B------:R-:W-:Y:S05]  /*22cd0*/  BSYNC B1 ;  /* 0x0000000000017941 */ /* 0x000fea0003800000 */
.L_x_546:
[----:B------:R-:W2:Y:S01]  /*22ce0*/  LDL.LU R15, [R1+0x200] ;  /* 0x00020000010f7983 */ /* 0x000ea20000300800 */
[----:B------:R-:W-:Y:S01]  /*22cf0*/  LOP3.LUT P1, RZ, R9, 0xff, RZ, 0xc0, !PT ;  /* 0x000000ff09ff7812 */ /* 0x000fe2000782c0ff */
[C---:B------:R-:W-:Y:S01]  /*22d00*/  IMAD.IADD R4, R6.reuse, 0x1, R7 ;  /* 0x0000000106047824 */ /* 0x040fe200078e0207 */
[----:B------:R-:W-:Y:S01]  /*22d10*/  ULDC.64 UR8, c[0x0][0x650] ;  /* 0x0001940000087ab9 */ /* 0x000fe20000000a00 */
[----:B------:R-:W3:Y:S01]  /*22d20*/  LDL.LU R14, [R1+0x204] ;  /* 0x00020400010e7983 */ /* 0x000ee20000300800 */
[----:B------:R-:W-:Y:S01]  /*22d30*/  ISETP.GE.U32.AND P3, PT, R6, 0x6, PT ;  /* 0x000000060600780c */ /* 0x000fe20003f66070 */
[----:B------:R-:W-:Y:S01]  /*22d40*/  BSSY B1, `(.L_x_552) ;  /* 0x0000072000017945 */ /* 0x000fe20003800000 */
[----:B------:R-:W-:Y:S01]  /*22d50*/  IMAD.MOV.U32 R10, RZ, RZ, -0x1 ;  /* 0xffffffffff0a7424 */ /* 0x000fe200078e00ff */
[----:B------:R-:W-:-:S06]  /*22d60*/  PRMT R9, RZ, 0x7610, R9 ;  /* 0x00007610ff097816 */ /* 0x000fcc0000000009 */
[----:B------:R-:W0:Y:S01]  /*22d70*/  @P1 S2R R3, SR_CgaCtaId ;  /* 0x0000000000031919 */ /* 0x000e220000008800 */
[----:B------:R-:W-:-:S04]  /*22d80*/  @P1 MOV R2, 0x400 ;  /* 0x0000040000021802 */ /* 0x000fc80000000f00 */
[----:B0-----:R-:W-:-:S04]  /*22d90*/  @P1 LEA R2, R3, R2, 0x18 ;  /* 0x0000000203021211 */ /* 0x001fc800078ec0ff */
[----:B------:R0:W-:Y:S01]  /*22da0*/  @P1 SYNCS.ARRIVE.TRANS64.A1T0 RZ, [R2+URZ+0x78], RZ ;  /* 0x000078ff02ff19a7 */ /* 0x0001e2000810003f */
[----:B------:R-:W-:-:S04]  /*22db0*/  ISETP.GT.U32.AND P1, PT, R4, 0x5, PT ;  /* 0x000000050400780c */ /* 0x000fc80003f24070 */
[----:B------:R-:W-:Y:S01]  /*22dc0*/  ISETP.LT.U32.AND P1, PT, R6, 0x6, P1 ;  /* 0x000000060600780c */ /* 0x000fe20000f21070 */
[----:B0-----:R-:W-:Y:S01]  /*22dd0*/  IMAD.WIDE.U32 R2, R4, -0x55555555, RZ ;  /* 0xaaaaaaab04027825 */ /* 0x001fe200078e00ff */
[----:B------:R-:W-:-:S04]  /*22de0*/  MOV R2, 0xffffffff ;  /* 0xffffffff00027802 */ /* 0x000fc80000000f00 */
[----:B------:R-:W-:Y:S02]  /*22df0*/  SHF.R.U32.HI R5, RZ, 0x2, R3 ;  /* 0x00000002ff057819 */ /* 0x000fe40000011603 */
[----:B------:R-:W-:-:S03]  /*22e00*/  SEL R3, RZ, 0x1, !P1 ;  /* 0x00000001ff037807 */ /* 0x000fc60004800000 */
[--C-:B------:R-:W-:Y:S01]  /*22e10*/  IMAD R7, R5, -0x6, R4.reuse ;  /* 0xfffffffa05077824 */ /* 0x100fe200078e0204 */
[----:B------:R-:W-:Y:S01]  /*22e20*/  LOP3.LUT R0, R0, R3, RZ, 0x3c, !PT ;  /* 0x0000000300007212 */ /* 0x000fe200078e3cff */
[----:B------:R-:W-:Y:S01]  /*22e30*/  IMAD.MOV.U32 R3, RZ, RZ, -0x1 ;  /* 0xffffffffff037424 */ /* 0x000fe200078e00ff */
[----:B------:R-:W-:Y:S02]  /*22e40*/  PRMT R4, RZ, 0x7610, R4 ;  /* 0x00007610ff047816 */ /* 0x000fe40000000004 */
[----:B------:R-:W-:Y:S02]  /*22e50*/  @P3 LOP3.LUT R0, R0, 0x1, R5, 0x78, !PT ;  /* 0x0000000100003812 */ /* 0x000fe400078e7805 */
[----:B---3--:R-:W-:-:S04]  /*22e60*/  IADD3 R14, P1, R14, UR30, RZ ;  /* 0x0000001e0e0e7c10 */ /* 0x008fc8000ff3e0ff */
[----:B--2---:R-:W-:Y:S01]  /*22e70*/  IADD3.X R15, R15, UR7, RZ, P1, !PT ;  /* 0x000000070f0f7c10 */ /* 0x004fe20008ffe4ff */
[----:B------:R0:W-:Y:S01]  /*22e80*/  STL [R1+0x204], R14 ;  /* 0x0002040e01007387 */ /* 0x0001e20000100800 */
[----:B------:R-:W-:-:S03]  /*22e90*/  ISETP.GE.U32.AND P1, PT, R14, UR8, PT ;  /* 0x000000080e007c0c */ /* 0x000fc6000bf26070 */
[----:B------:R0:W-:Y:S01]  /*22ea0*/  STL [R1+0x200], R15 ;  /* 0x0002000f01007387 */ /* 0x0001e20000100800 */
[----:B------:R-:W-:-:S13]  /*22eb0*/  ISETP.GE.U32.AND.EX P1, PT, R15, UR9, PT, P1 ;  /* 0x000000090f007c0c */ /* 0x000fda000bf26110 */
[----:B0-----:R-:W-:Y:S05]  /*22ec0*/  @P1 BRA `(.L_x_553) ;  /* 0x0000000400641947 */ /* 0x001fea0003800000 */
[----:B------:R-:W0:Y:S01]  /*22ed0*/  S2R R8, SR_CTAID.X ;  /* 0x0000000000087919 */ /* 0x000e220000002500 */
[----:B------:R-:W-:Y:S01]  /*22ee0*/  ULDC UR8, c[0x0][0x150] ;  /* 0x0000540000087ab9 */ /* 0x000fe20000000800 */
[----:B------:R-:W1:Y:S01]  /*22ef0*/  LDC R3, c[0x0][0x144] ;  /* 0x00005100ff037b82 */ /* 0x000e620000000800 */
[----:B------:R-:W-:Y:S01]  /*22f00*/  UISETP.NE.AND UP0, UPT, UR39, URZ, UPT ;  /* 0x0000003f2700728c */ /* 0x000fe2000bf05270 */
[----:B------:R-:W2:Y:S01]  /*22f10*/  S2R R5, SR_CTAID.Y ;  /* 0x0000000000057919 */ /* 0x000ea20000002600 */
[----:B------:R-:W-:-:S04]  /*22f20*/  ULDC UR11, c[0x0][0x630] ;  /* 0x00018c00000b7ab9 */ /* 0x000fc80000000800 */
[----:B------:R-:W-:Y:S01]  /*22f30*/  PLOP3.LUT P1, PT, PT, PT, UP0, 0x80, 0x0 ;  /* 0x000000000000781c */ /* 0x000fe20003f2f008 */
[----:B------:R-:W3:Y:S01]  /*22f40*/  LDC R12, c[0x0][0x148] ;  /* 0x00005200ff0c7b82 */ /* 0x000ee20000000800 */
[----:B0-----:R-:W-:Y:S02]  /*22f50*/  I2FP.F32.U32 R2, R8 ;  /* 0x0000000800027245 */ /* 0x001fe40000201000 */
[----:B--2---:R-:W-:-:S03]  /*22f60*/  I2FP.F32.U32 R4, R5 ;  /* 0x0000000500047245 */ /* 0x004fc60000201000 */
[----:B------:R-:W-:Y:S01]  /*22f70*/  FMUL R2, R2, UR8 ;  /* 0x0000000802027c20 */ /* 0x000fe20008400000 */
[----:B------:R-:W-:Y:S02]  /*22f80*/  ULDC UR8, c[0x0][0x154] ;  /* 0x0000550000087ab9 */ /* 0x000fe40000000800 */
[----:B------:R-:W-:Y:S01]  /*22f90*/  FMUL R10, R4, UR8 ;  /* 0x00000008040a7c20 */ /* 0x000fe20008400000 */
[----:B------:R-:W-:Y:S02]  /*22fa0*/  ULDC.64 UR8, c[0x0][0x628] ;  /* 0x00018a0000087ab9 */ /* 0x000fe40000000a00 */
[----:B------:R-:W0:Y:S08]  /*22fb0*/  F2I.U32.TRUNC.NTZ R2, R2 ;  /* 0x0000000200027305 */ /* 0x000e30000020f000 */
[----:B------:R-:W2:Y:S01]  /*22fc0*/  F2I.U32.TRUNC.NTZ R10, R10 ;  /* 0x0000000a000a7305 */ /* 0x000ea2000020f000 */
[----:B0-----:R-:W-:-:S02]  /*22fd0*/  IMAD.MOV R4, RZ, RZ, -R2 ;  /* 0x000000ffff047224 */ /* 0x001fc400078e0a02 */
[----:B------:R-:W-:Y:S02]  /*22fe0*/  IMAD.MOV.U32 R2, RZ, RZ, R14 ;  /* 0x000000ffff027224 */ /* 0x000fe400078e000e */
[----:B-1----:R-:W-:Y:S01]  /*22ff0*/  IMAD R8, R3, R4, R8 ;  /* 0x0000000403087224 */ /* 0x002fe200078e0208 */
[----:B--2---:R-:W-:-:S05]  /*23000*/  IADD3 R3, -R10, RZ, RZ ;  /* 0x000000ff0a037210 */ /* 0x004fca0007ffe1ff */
[----:B---3--:R-:W-:Y:S01]  /*23010*/  @P1 IMAD R8, R12, R3, R5 ;  /* 0x000000030c081224 */ /* 0x008fe200078e0205 */
[----:B------:R-:W-:Y:S01]  /*23020*/  ISETP.NE.U32.AND P1, PT, RZ, UR8, PT ;  /* 0x00000008ff007c0c */ /* 0x000fe2000bf25070 */
[----:B------:R-:W-:-:S03]  /*23030*/  IMAD.MOV.U32 R3, RZ, RZ, R15 ;  /* 0x000000ffff037224 */ /* 0x000fc600078e000f */
[----:B------:R-:W-:-:S13]  /*23040*/  ISETP.NE.AND.EX P1, PT, RZ, UR9, PT, P1 ;  /* 0x00000009ff007c0c */ /* 0x000fda000bf25310 */
[----:B------:R-:W-:Y:S05]  /*23050*/  @!P1 BRA `(.L_x_554) ;  /* 0x0000000000289947 */ /* 0x000fea0003800000 */
[----:B------:R-:W-:Y:S02]  /*23060*/  ULDC UR10, c[0x0][0x634] ;  /* 0x00018d00000a7ab9 */ /* 0x000fe40000000800 */
[----:B------:R-:W-:-:S04]  /*23070*/  IADD3 R3, P1, R14, UR10, RZ ;  /* 0x0000000a0e037c10 */ /* 0x000fc8000ff3e0ff */
[----:B------:R-:W-:-:S05]  /*23080*/  IADD3.X R11, RZ, R15, RZ, P1, !PT ;  /* 0x0000000fff0b7210 */ /* 0x000fca0000ffe4ff */
[----:B------:R-:W-:-:S04]  /*23090*/  IMAD.WIDE.U32 R4, R11, UR8, RZ ;  /* 0x000000080b047c25 */ /* 0x000fc8000f8e00ff */
[----:B------:R-:W-:-:S04]  /*230a0*/  IMAD.WIDE.U32 R4, P1, R3, UR9, R4 ;  /* 0x0000000903047c25 */ /* 0x000fc8000f820004 */
[----:B------:R-:W-:-:S04]  /*230b0*/  IMAD.WIDE.U32 R2, R3, UR8, RZ ;  /* 0x0000000803027c25 */ /* 0x000fc8000f8e00ff */
[----:B------:R-:W-:Y:S01]  /*230c0*/  IMAD.MOV.U32 R2, RZ, RZ, R5 ;  /* 0x000000ffff027224 */ /* 0x000fe200078e0005 */
[----:B------:R-:W-:Y:S01]  /*230d0*/  IADD3 RZ, P3, R3, R4, RZ ;  /* 0x0000000403ff7210 */ /* 0x000fe20007f7e0ff */
[----:B------:R-:W-:-:S04]  /*230e0*/  IMAD.X R3, RZ, RZ, RZ, P1 ;  /* 0x000000ffff037224 */ /* 0x000fc800008e06ff */
[----:B------:R-:W-:-:S08]  /*230f0*/  IMAD.WIDE.U32.X R2, R11, UR9, R2, P3 ;  /* 0x000000090b027c25 */ /* 0x000fd000098e0402 */
.L_x_554:
[--C-:B------:R-:W-:Y:S01]  /*23100*/  SHF.R.U64 R10, R2, UR11, R3.reuse ;  /* 0x0000000b020a7c19 */ /* 0x100fe20008001203 */
[----:B------:R-:W-:Y:S01]  /*23110*/  ULDC.64 UR8, c[0x0][0x620] ;  /* 0x0001880000087ab9 */ /* 0x000fe20000000a00 */
[----:B------:R-:W-:Y:S01]  /*23120*/  SHF.R.U32.HI R2, RZ, UR11, R3 ;  /* 0x0000000bff027c19 */ /* 0x000fe20008011603 */
[----:B------:R-:W-:Y:S01]  /*23130*/  IMAD.MOV.U32 R3, RZ, RZ, R15 ;  /* 0x000000ffff037224 */ /* 0x000fe200078e000f */
[----:B------:R-:W-:Y:S01]  /*23140*/  IADD3 R11, P1, RZ, -R10, RZ ;  /* 0x8000000aff0b7210 */ /* 0x000fe20007f3e0ff */
[----:B------:R-:W-:-:S03]  /*23150*/  ULDC.64 UR10, c[0x0][0x640] ;  /* 0x00019000000a7ab9 */ /* 0x000fc60000000a00 */
[----:B------:R-:W-:Y:S02]  /*23160*/  IADD3.X R2, RZ, ~R2, RZ, P1, !PT ;  /* 0x80000002ff027210 */ /* 0x000fe40000ffe4ff */
[----:B------:R-:W-:-:S03]  /*23170*/  ISETP.NE.U32.AND P1, PT, RZ, UR10, PT ;  /* 0x0000000aff007c0c */ /* 0x000fc6000bf25070 */
[----:B------:R-:W-:Y:S01]  /*23180*/  IMAD R2, R2, UR8, RZ ;  /* 0x0000000802027c24 */ /* 0x000fe2000f8e02ff */
[----:B------:R-:W-:-:S03]  /*23190*/  ISETP.NE.AND.EX P1, PT, RZ, UR11, PT, P1 ;  /* 0x0000000bff007c0c */ /* 0x000fc6000bf25310 */
[----:B------:R-:W-:Y:S02]  /*231a0*/  IMAD R5, R11, UR9, R2 ;  /* 0x000000090b057c24 */ /* 0x000fe4000f8e0202 */
[----:B------:R-:W-:-:S04]  /*231b0*/  IMAD.MOV.U32 R2, RZ, RZ, R14 ;  /* 0x000000ffff027224 */ /* 0x000fc800078e000e */
[----:B------:R-:W-:Y:S01]  /*231c0*/  IMAD.WIDE.U32 R2, R11, UR8, R2 ;  /* 0x000000080b027c25 */ /* 0x000fe2000f8e0002 */
[----:B------:R-:W-:-:S04]  /*231d0*/  ULDC UR8, c[0x0][0x618] ;  /* 0x0001860000087ab9 */ /* 0x000fc80000000800 */
[----:B------:R-:W-:-:S04]  /*231e0*/  IADD3 R3, R3, R5, RZ ;  /* 0x0000000503037210 */ /* 0x000fc80007ffe0ff */
[--C-:B------:R-:W-:Y:S02]  /*231f0*/  SHF.R.U64 R11, R2, UR8, R3.reuse ;  /* 0x00000008020b7c19 */ /* 0x100fe40008001203 */
[----:B------:R-:W-:Y:S01]  /*23200*/  SHF.R.U32.HI R2, RZ, UR8, R3 ;  /* 0x00000008ff027c19 */ /* 0x000fe20008011603 */
[----:B------:R-:W-:-:S03]  /*23210*/  ULDC UR8, c[0x0][0x608] ;  /* 0x0001820000087ab9 */ /* 0x000fc60000000800 */
[--C-:B------:R-:W-:Y:S02]  /*23220*/  SHF.R.U64 R12, R11, UR8, R2.reuse ;  /* 0x000000080b0c7c19 */ /* 0x100fe40008001202 */
[----:B------:R-:W-:Y:S01]  /*23230*/  SHF.R.U32.HI R3, RZ, UR8, R2 ;  /* 0x00000008ff037c19 */ /* 0x000fe20008011602 */
[----:B------:R-:W-:-:S03]  /*23240*/  ULDC UR8, c[0x0][0x658] ;  /* 0x0001960000087ab9 */ /* 0x000fc60000000800 */
[--C-:B------:R-:W-:Y:S02]  /*23250*/  SHF.R.U64 R13, R12, UR8, R3.reuse ;  /* 0x000000080c0d7c19 */ /* 0x100fe40008001203 */
[----:B------:R-:W-:-:S03]  /*23260*/  SHF.R.U32.HI R15, RZ, UR8, R3 ;  /* 0x00000008ff0f7c19 */ /* 0x000fc60008011603 */
[----:B------:R-:W-:Y:S02]  /*23270*/  IMAD.MOV.U32 R2, RZ, RZ, R13 ;  /* 0x000000ffff027224 */ /* 0x000fe400078e000d */
[----:B------:R-:W-:Y:S01]  /*23280*/  IMAD.MOV.U32 R3, RZ, RZ, R15 ;  /* 0x000000ffff037224 */ /* 0x000fe200078e000f */
[----:B------:R-:W-:Y:S06]  /*23290*/  @!P1 BRA `(.L_x_555) ;  /* 0x0000000000289947 */ /* 0x000fec0003800000 */
        /* <DEDUP_REMOVED lines=10> */
.L_x_555:
[----:B------:R-:W-:Y:S01]  /*23340*/  ULDC UR8, c[0x0][0x648] ;  /* 0x0001920000087ab9 */ /* 0x000fe20000000800 */
[----:B------:R-:W-:Y:S01]  /*23350*/  LOP3.LUT R12, R12, UR6, RZ, 0xc0, !PT ;  /* 0x000000060c0c7c12 */ /* 0x000fe2000f8ec0ff */
[----:B------:R-:W-:Y:S01]  /*23360*/  UISETP.NE.AND UP0, UPT, UR39, URZ, UPT ;  /* 0x0000003f2700728c */ /* 0x000fe2000bf05270 */
[----:B------:R-:W-:Y:S01]  /*23370*/  SHF.R.U64 R3, R2, UR8, R3 ;  /* 0x0000000802037c19 */ /* 0x000fe20008001203 */
[----:B------:R-:W-:Y:S01]  /*23380*/  ULDC UR8, c[0x0][0x638] ;  /* 0x00018e0000087ab9 */ /* 0x000fe20000000800 */
[----:B------:R-:W-:Y:S02]  /*23390*/  IMAD.MOV.U32 R4, RZ, RZ, 0x1 ;  /* 0x00000001ff047424 */ /* 0x000fe400078e00ff */
[C---:B------:R-:W-:Y:S01]  /*233a0*/  IADD3 R2, -R3.reuse, RZ, RZ ;  /* 0x000000ff03027210 */ /* 0x040fe20007ffe1ff */
[----:B------:R-:W-:Y:S01]  /*233b0*/  IMAD R5, R3, UR5, R12 ;  /* 0x0000000503057c24 */ /* 0x000fe2000f8e020c */
[----:B------:R-:W-:Y:S02]  /*233c0*/  PLOP3.LUT P1, PT, PT, PT, UP0, 0x40, 0x0 ;  /* 0x000000000000781c */ /* 0x000fe40003f2e808 */
[----:B------:R-:W-:Y:S01]  /*233d0*/  PLOP3.LUT P3, PT, PT, PT, UP0, 0x40, 0x0 ;  /* 0x000000000000781c */ /* 0x000fe20003f6e808 */
[----:B------:R-:W-:Y:S01]  /*233e0*/  IMAD R13, R2, UR8, R13 ;  /* 0x00000008020d7c24 */ /* 0x000fe2000f8e020d */
[----:B------:R-:W-:Y:S01]  /*233f0*/  ULDC UR8, c[0x0][0x610] ;  /* 0x0001840000087ab9 */ /* 0x000fe20000000800 */
[----:B------:R-:W-:Y:S01]  /*23400*/  LOP3.LUT R2, R11, UR4, RZ, 0xc0, !PT ;  /* 0x000000040b027c12 */ /* 0x000fe2000f8ec0ff */
[----:B------:R-:W-:Y:S01]  /*23410*/  IMAD R8, R5, UR8, R8 ;  /* 0x0000000805087c24 */ /* 0x000fe2000f8e0208 */
[----:B------:R-:W-:-:S03]  /*23420*/  ULDC UR8, c[0x0][0x600] ;  /* 0x0001800000087ab9 */ /* 0x000fc60000000800 */
[----:B------:R-:W-:-:S05]  /*23430*/  IMAD R13, R13, UR8, R2 ;  /* 0x000000080d0d7c24 */ /* 0x000fca000f8e0202 */
[----:B------:R-:W-:Y:S02]  /*23440*/  SEL R2, R13, R8, P1 ;  /* 0x000000080d027207 */ /* 0x000fe40000800000 */
[----:B------:R-:W-:-:S07]  /*23450*/  SEL R3, R8, R13, P3 ;  /* 0x0000000d08037207 */ /* 0x000fce0001800000 */
.L_x_553:
[----:B------:R-:W-:Y:S05]  /*23460*/  BSYNC B1 ;  /* 0x0000000000017941 */ /* 0x000fea0003800000 */
.L_x_552:
[----:B------:R-:W-:-:S13]  /*23470*/  LOP3.LUT P1, RZ, R4, 0xff, RZ, 0xc0, !PT ;  /* 0x000000ff04ff7812 */ /* 0x000fda000782c0ff */
[----:B------:R-:W-:Y:S05]  /*23480*/  @P1 BRA `(.L_x_556) ;  /* 0xfffffff000f81947 */ /* 0x000fea000383ffff */
[----:B------:R-:W-:Y:S05]  /*23490*/  BSYNC B0 ;  /* 0x0000000000007941 */ /* 0x000fea0003800000 */
.L_x_544:
[----:B------:R-:W-:-:S03]  /*234a0*/  UMOV UR8, 0xffffffff ;  /* 0xffffffff00087882 */ /* 0x000fc60000000000 */
[----:B------:R-:W-:Y:S05]  /*234b0*/  BRA.DIV UR8, `(.L_x_557) ;  /* 0x0000000608647947 */ /* 0x000fea000b800000 */
[----:B------:R-:W-:-:S13]  /*234c0*/  ELECT P6, URZ, PT ;  /* 0x00000000003f782f */ /* 0x000fda00038c0000 */
.L_x_573:
[----:B------:R-:W-:Y:S04]  /*234d0*/  BSSY B0, `(.L_x_558) ;  /* 0x000003e000007945 */ /* 0x000fe80003800000 */
[----:B------:R-:W-:Y:S05]  /*234e0*/  @!P6 BRA `(.L_x_559) ;  /* 0x0000000000f0e947 */ /* 0x000fea0003800000 */
[----:B------:R-:W-:-:S04]  /*234f0*/  ULOP3.LUT UR8, UR38, 0x2, URZ, 0xfc, !UPT ;  /* 0x0000000226087892 */ /* 0x000fc8000f8efc3f */
[----:B------:R-:W-:-:S06]  /*23500*/  UISETP.NE.AND UP0, UPT, UR8, 0x3, UPT ;  /* 0x000000030800788c */ /* 0x000fcc000bf05270 */
[----:B------:R-:W-:-:S13]  /*23510*/  PLOP3.LUT P0, PT, PT, PT, UP0, 0x80, 0x0 ;  /* 0x000000000000781c */ /* 0x000fda0003f0f008 */
[----:B------:R-:W-:Y:S05]  /*23520*/  @!P0 BRA `(.L_x_560) ;  /* 0x0000000000048947 */ /* 0x000fea0003800000 */
[----:B------:R-:W-:Y:S01]  /*23530*/  BPT.TRAP 0x1 ;  /* 0x000000040000795c */ /* 0x000fe20000300000 */
.L_x_560:
[----:B------:R-:W0:Y:S01]  /*23540*/  S2R R3, SR_CgaCtaId ;  /* 0x0000000000037919 */ /* 0x000e220000008800 */
[----:B------:R-:W-:-:S04]  /*23550*/  MOV R2, 0x400 ;  /* 0x0000040000027802 */ /* 0x000fc80000000f00 */
[----:B0-----:R-:W-:Y:S02]  /*23560*/  LEA R2, R3, R2, 0x18 ;  /* 0x0000000203027211 */ /* 0x001fe400078ec0ff */
[----:B------:R-:W-:-:S03]  /*23570*/  SHF.L.U32 R3, R0, 0x1f, RZ ;  /* 0x0000001f00037819 */ /* 0x000fc600000006ff */
[----:B------:R-:W-:-:S05]  /*23580*/  VIADD R2, R2, 0x30 ;  /* 0x0000003002027836 */ /* 0x000fca0000000000 */
[----:B------:R-:W-:-:S04]  /*23590*/  LEA R4, R7, R2, 0x3 ;  /* 0x0000000207047211 */ /* 0x000fc800078e18ff */
[----:B------:R-:W0:Y:S02]  /*235a0*/  SYNCS.PHASECHK.TRANS64.TRYWAIT P0, [R4+URZ], R3 ;  /* 0x00000003040075a7 */ /* 0x000e24000800017f */
[----:B0-----:R-:W-:Y:S05]  /*235b0*/  @!P0 BRA `(.L_x_561) ;  /* 0x0000000400448947 */ /* 0x001fea0003800000 */
.L_x_574:
[----:B------:R-:W-:-:S05]  /*235c0*/  VIADD R7, R7, 0x1 ;  /* 0x0000000107077836 */ /* 0x000fca0000000000 */
[----:B------:R-:W-:-:S04]  /*235d0*/  ISETP.NE.AND P0, PT, R7, 0x6, PT ;  /* 0x000000060700780c */ /* 0x000fc80003f05270 */
[----:B0-----:R-:W-:Y:S02]  /*235e0*/  SEL R3, RZ, 0x1, P0 ;  /* 0x00000001ff037807 */ /* 0x001fe40000000000 */
[----:B------:R-:W-:Y:S02]  /*235f0*/  SEL R7, R7, RZ, P0 ;  /* 0x000000ff07077207 */ /* 0x000fe40000000000 */
[----:B------:R-:W-:-:S03]  /*23600*/  LOP3.LUT R4, R0, R3, RZ, 0x3c, !PT ;  /* 0x0000000300047212 */ /* 0x000fc600078e3cff */
[----:B------:R-:W-:Y:S01]  /*23610*/  IMAD R3, R7, 0x8, R2 ;  /* 0x0000000807037824 */ /* 0x000fe200078e0202 */
[----:B------:R-:W-:-:S04]  /*23620*/  SHF.L.U32 R0, R4, 0x1f, RZ ;  /* 0x0000001f04007819 */ /* 0x000fc800000006ff */
[----:B------:R-:W0:Y:S02]  /*23630*/  SYNCS.PHASECHK.TRANS64.TRYWAIT P0, [R3+URZ], R0 ;  /* 0x00000000030075a7 */ /* 0x000e24000800017f */
[----:B0-----:R-:W-:Y:S05]  /*23640*/  @!P0 BRA `(.L_x_562) ;  /* 0x0000000400348947 */ /* 0x001fea0003800000 */
.L_x_575:
[----:B0-----:R-:W-:-:S04]  /*23650*/  IADD3 R0, R7, 0x1, RZ ;  /* 0x0000000107007810 */ /* 0x001fc80007ffe0ff */
[----:B------:R-:W-:-:S04]  /*23660*/  ISETP.NE.AND P0, PT, R0, 0x6, PT ;  /* 0x000000060000780c */ /* 0x000fc80003f05270 */
[----:B------:R-:W-:Y:S02]  /*23670*/  SEL R3, RZ, 0x1, P0 ;  /* 0x00000001ff037807 */ /* 0x000fe40000000000 */
[----:B------:R-:W-:Y:S02]  /*23680*/  SEL R5, R0, RZ, P0 ;  /* 0x000000ff00057207 */ /* 0x000fe40000000000 */
[----:B------:R-:W-:-:S03]  /*23690*/  LOP3.LUT R4, R4, R3, RZ, 0x3c, !PT ;  /* 0x0000000304047212 */ /* 0x000fc600078e3cff */
[----:B------:R-:W-:Y:S01]  /*236a0*/  IMAD R3, R5, 0x8, R2 ;  /* 0x0000000805037824 */ /* 0x000fe200078e0202 */
[----:B------:R-:W-:-:S04]  /*236b0*/  SHF.L.U32 R0, R4, 0x1f, RZ ;  /* 0x0000001f04007819 */ /* 0x000fc800000006ff */
[----:B------:R-:W0:Y:S02]  /*236c0*/  SYNCS.PHASECHK.TRANS64.TRYWAIT P0, [R3+URZ], R0 ;  /* 0x00000000030075a7 */ /* 0x000e24000800017f */
[----:B0-----:R-:W-:Y:S05]  /*236d0*/  @!P0 BRA `(.L_x_563) ;  /* 0x0000000400248947 */ /* 0x001fea0003800000 */
.L_x_576:
[----:B0-----:R-:W-:-:S05]  /*236e0*/  VIADD R0, R5, 0x1 ;  /* 0x0000000105007836 */ /* 0x001fca0000000000 */
[----:B------:R-:W-:-:S04]  /*236f0*/  ISETP.NE.AND P0, PT, R0, 0x6, PT ;  /* 0x000000060000780c */ /* 0x000fc80003f05270 */
[----:B------:R-:W-:Y:S02]  /*23700*/  SEL R3, RZ, 0x1, P0 ;  /* 0x00000001ff037807 */ /* 0x000fe40000000000 */
[----:B------:R-:W-:Y:S02]  /*23710*/  SEL R5, R0, RZ, P0 ;  /* 0x000000ff00057207 */ /* 0x000fe40000000000 */
[----:B------:R-:W-:Y:S02]  /*23720*/  LOP3.LUT R4, R4, R3, RZ, 0x3c, !PT ;  /* 0x0000000304047212 */ /* 0x000fe400078e3cff */
[----:B------:R-:W-:Y:S02]  /*23730*/  LEA R3, R5, R2, 0x3 ;  /* 0x0000000205037211 */ /* 0x000fe400078e18ff */
[----:B------:R-:W-:-:S04]  /*23740*/  SHF.L.U32 R0, R4, 0x1f, RZ ;  /* 0x0000001f04007819 */ /* 0x000fc800000006ff */
[----:B------:R-:W0:Y:S02]  /*23750*/  SYNCS.PHASECHK.TRANS64.TRYWAIT P0, [R3+URZ], R0 ;  /* 0x00000000030075a7 */ /* 0x000e24000800017f */
[----:B0-----:R-:W-:Y:S05]  /*23760*/  @!P0 BRA `(.L_x_564) ;  /* 0x0000000400148947 */ /* 0x001fea0003800000 */
.L_x_577:
[----:B0-----:R-:W-:-:S05]  /*23770*/  VIADD R0, R5, 0x1 ;  /* 0x0000000105007836 */ /* 0x001fca0000000000 */
        /* <DEDUP_REMOVED lines=8> */
.L_x_578:
[----:B0-----:R-:W-:-:S04]  /*23800*/  IADD3 R0, R5, 0x1, RZ ;  /* 0x0000000105007810 */ /* 0x001fc80007ffe0ff */
[----:B------:R-:W-:-:S04]  /*23810*/  ISETP.NE.AND P0, PT, R0, 0x6, PT ;  /* 0x000000060000780c */ /* 0x000fc80003f05270 */
[----:B------:R-:W-:Y:S02]  /*23820*/  SEL R4, RZ, 0x1, P0 ;  /* 0x00000001ff047807 */ /* 0x000fe40000000000 */
[----:B------:R-:W-:Y:S02]  /*23830*/  SEL R3, R0, RZ, P0 ;  /* 0x000000ff00037207 */ /* 0x000fe40000000000 */
[----:B------:R-:W-:-:S03]  /*23840*/  LOP3.LUT R0, R7, R4, RZ, 0x3c, !PT ;  /* 0x0000000407007212 */ /* 0x000fc600078e3cff */
[----:B------:R-:W-:Y:S01]  /*23850*/  IMAD R3, R3, 0x8, R2 ;  /* 0x0000000803037824 */ /* 0x000fe200078e0202 */
[----:B------:R-:W-:-:S07]  /*23860*/  SHF.L.U32 R0, R0, 0x1f, RZ ;  /* 0x0000001f00007819 */ /* 0x000fce00000006ff */
.L_x_566:
[----:B0-----:R0:W1:Y:S02]  /*23870*/  SYNCS.PHASECHK.TRANS64.TRYWAIT P0, [R3+URZ], R0 ;  /* 0x00000000030075a7 */ /* 0x001064000800017f */
[----:B-1----:R-:W-:Y:S05]  /*23880*/  @!P0 NANOSLEEP.SYNCS 0x989680 ;  /* 0x009896800000895d */ /* 0x002fea0003900000 */
[----:B------:R-:W1:Y:S02]  /*23890*/  @!P0 SYNCS.PHASECHK.TRANS64 P0, [R3+URZ], R0 ;  /* 0x00000000030085a7 */ /* 0x000e64000800007f */
[----:B-1----:R-:W-:Y:S05]  /*238a0*/  @!P0 BRA `(.L_x_566) ;  /* 0xfffffffc00f08947 */ /* 0x002fea000383ffff */
.L_x_559:
[----:B------:R-:W-:Y:S05]  /*238b0*/  BSYNC B0 ;  /* 0x0000000000007941 */ /* 0x000fea0003800000 */
.L_x_558:
[----:B------:R-:W-:Y:S05]  /*238c0*/  EXIT ;  /* 0x000000000000794d */ /* 0x000fea0003800000 */
.L_x_17:
[----:B-1----:R1:W4:Y:S02]  /*238d0*/  SYNCS.PHASECHK.TRANS64.TRYWAIT P1, [R3+URZ], R0 ;  /* 0x00000000030075a7 */ /* 0x002324000802017f */
[----:B----4-:R-:W-:Y:S05]  /*238e0*/  @!P1 NANOSLEEP.SYNCS 0x989680 ;  /* 0x009896800000995d */ /* 0x010fea0003900000 */
[----:B------:R-:W4:Y:S02]  /*238f0*/  @!P1 SYNCS.PHASECHK.TRANS64 P1, [R3+URZ], R0 ;  /* 0x00000000030095a7 */ /* 0x000f24000802007f */
[----:B----4-:R-:W-:Y:S05]  /*23900*/  @!P1 BRA `(.L_x_17) ;  /* 0xfffffffc00f09947 */ /* 0x010fea000383ffff */
[----:B------:R-:W-:Y:S05]  /*23910*/  BRA `(.L_x_16) ;  /* 0xfffffdd800d07947 */ /* 0x000fea000383ffff */
.L_x_22:
[----:B-1----:R-:W-:-:S04]  /*23920*/  IMAD.U32 R4, RZ, RZ, UR10 ;  /* 0x0000000aff047e24 */ /* 0x002fc8000f8e00ff */
[----:B------:R1:W2:Y:S03]  /*23930*/  SYNCS.PHASECHK.TRANS64.TRYWAIT P1, [R4+URZ], R3 ;  /* 0x00000003040075a7 */ /* 0x0002a6000802017f */
[----:B--2---:R-:W-:Y:S05]  /*23940*/  @!P1 NANOSLEEP.SYNCS 0x989680 ;  /* 0x009896800000995d */ /* 0x004fea0003900000 */
[----:B------:R-:W2:Y:S02]  /*23950*/  @!P1 SYNCS.PHASECHK.TRANS64 P1, [R4+URZ], R3 ;  /* 0x00000003040095a7 */ /* 0x000ea4000802007f */
[----:B--2---:R-:W-:Y:S05]  /*23960*/  @!P1 BRA `(.L_x_22) ;  /* 0xfffffffc00ec9947 */ /* 0x004fea000383ffff */
[----:B------:R-:W-:Y:S05]  /*23970*/  BRA `(.L_x_21) ;  /* 0xfffffe5000407947 */ /* 0x000fea000383ffff */
.L_x_545:
[----:B------:R-:W-:Y:S01]  /*23980*/  BSSY B1, `(.L_x_567) ;  /* 0x0000006000017945 */ /* 0x000fe20003800000 */
[----:B------:R-:W-:-:S07]  /*23990*/  MOV R15, 0xffffffff ;  /* 0xffffffff000f7802 */ /* 0x000fce0000000f00 */
[----:B------:R-:W-:Y:S05]  /*239a0*/  WARPSYNC.COLLECTIVE R15, `(.L_x_568) ;  /* 0x000000000f0c7348 */ /* 0x000fea0003c00000 */
[----:B------:R-:W-:Y:S02]  /*239b0*/  ELECT P6, UR62, PT ;  /* 0x00000000003e782f */ /* 0x000fe400038c0000 */
[----:B------:R-:W-:Y:S01]  /*239c0*/  MOV R14, UR62 ;  /* 0x0000003e000e7c02 */ /* 0x000fe20008000f00 */
[----:B------:R-:W-:Y:S10]  /*239d0*/  ENDCOLLECTIVE ;  /* 0x000000000000791b */ /* 0x000ff40003800000 */
.L_x_568:
[----:B------:R-:W-:Y:S05]  /*239e0*/  BSYNC B1 ;  /* 0x0000000000017941 */ /* 0x000fea0003800000 */
.L_x_567:
[----:B------:R-:W-:Y:S05]  /*239f0*/  BRA `(.L_x_569) ;  /* 0xffffffec00a87947 */ /* 0x000fea000383ffff */
.L_x_548:
[----:B-1----:R1:W2:Y:S02]  /*23a00*/  SYNCS.PHASECHK.TRANS64.TRYWAIT P1, [R14+URZ+0x30], R11 ;  /* 0x0000300b0e0075a7 */ /* 0x0022a4000802017f */
[----:B--2---:R-:W-:Y:S05]  /*23a10*/  @!P1 NANOSLEEP.SYNCS 0x989680 ;  /* 0x009896800000995d */ /* 0x004fea0003900000 */
[----:B------:R-:W2:Y:S02]  /*23a20*/  @!P1 SYNCS.PHASECHK.TRANS64 P1, [R14+URZ+0x30], R11 ;  /* 0x0000300b0e0095a7 */ /* 0x000ea4000802007f */
[----:B--2---:R-:W-:Y:S05]  /*23a30*/  @!P1 BRA `(.L_x_548) ;  /* 0xfffffffc00f09947 */ /* 0x004fea000383ffff */
[----:B------:R-:W-:Y:S05]  /*23a40*/  BRA `(.L_x_570) ;  /* 0xffffffec00dc7947 */ /* 0x000fea000383ffff */
.L_x_557:
[----:B------:R-:W-:Y:S01]  /*23a50*/  BSSY B0, `(.L_x_571) ;  /* 0x0000006000007945 */ /* 0x000fe20003800000 */
[----:B------:R-:W-:-:S07]  /*23a60*/  IMAD.MOV.U32 R15, RZ, RZ, -0x1 ;  /* 0xffffffffff0f7424 */ /* 0x000fce00078e00ff */
[----:B------:R-:W-:Y:S05]  /*23a70*/  WARPSYNC.COLLECTIVE R15, `(.L_x_572) ;  /* 0x000000000f0c7348 */ /* 0x000fea0003c00000 */
[----:B------:R-:W-:Y:S02]  /*23a80*/  ELECT P6, UR62, PT ;  /* 0x00000000003e782f */ /* 0x000fe400038c0000 */
[----:B------:R-:W-:Y:S01]  /*23a90*/  MOV R14, UR62 ;  /* 0x0000003e000e7c02 */ /* 0x000fe20008000f00 */
[----:B------:R-:W-:Y:S10]  /*23aa0*/  ENDCOLLECTIVE ;  /* 0x000000000000791b */ /* 0x000ff40003800000 */
.L_x_572:
[----:B------:R-:W-:Y:S05]  /*23ab0*/  BSYNC B0 ;  /* 0x0000000000007941 */ /* 0x000fea0003800000 */
.L_x_571:
[----:B------:R-:W-:Y:S05]  /*23ac0*/  BRA `(.L_x_573) ;  /* 0xfffffff800807947 */ /* 0x000fea000383ffff */
.L_x_561:
[----:B0-----:R0:W1:Y:S02]  /*23ad0*/  SYNCS.PHASECHK.TRANS64.TRYWAIT P0, [R4+URZ], R3 ;  /* 0x00000003040075a7 */ /* 0x001064000800017f */
[----:B-1----:R-:W-:Y:S05]  /*23ae0*/  @!P0 NANOSLEEP.SYNCS 0x989680 ;  /* 0x009896800000895d */ /* 0x002fea0003900000 */
[----:B------:R-:W1:Y:S02]  /*23af0*/  @!P0 SYNCS.PHASECHK.TRANS64 P0, [R4+URZ], R3 ;  /* 0x00000003040085a7 */ /* 0x000e64000800007f */
[----:B-1----:R-:W-:Y:S05]  /*23b00*/  @!P0 BRA `(.L_x_561) ;  /* 0xfffffffc00f08947 */ /* 0x002fea000383ffff */
[----:B------:R-:W-:Y:S05]  /*23b10*/  BRA `(.L_x_574) ;  /* 0xfffffff800a87947 */ /* 0x000fea000383ffff */
.L_x_562:
[----:B0-----:R0:W1:Y:S02]  /*23b20*/  SYNCS.PHASECHK.TRANS64.TRYWAIT P0, [R3+URZ], R0 ;  /* 0x00000000030075a7 */ /* 0x001064000800017f */
[----:B-1----:R-:W-:Y:S05]  /*23b30*/  @!P0 NANOSLEEP.SYNCS 0x989680 ;  /* 0x009896800000895d */ /* 0x002fea0003900000 */
[----:B------:R-:W1:Y:S02]  /*23b40*/  @!P0 SYNCS.PHASECHK.TRANS64 P0, [R3+URZ], R0 ;  /* 0x00000000030085a7 */ /* 0x000e64000800007f */
[----:B-1----:R-:W-:Y:S05]  /*23b50*/  @!P0 BRA `(.L_x_562) ;  /* 0xfffffffc00f08947 */ /* 0x002fea000383ffff */
[----:B------:R-:W-:Y:S05]  /*23b60*/  BRA `(.L_x_575) ;  /* 0xfffffff800b87947 */ /* 0x000fea000383ffff */
.L_x_563:
[----:B0-----:R0:W1:Y:S02]  /*23b70*/  SYNCS.PHASECHK.TRANS64.TRYWAIT P0, [R3+URZ], R0 ;  /* 0x00000000030075a7 */ /* 0x001064000800017f */
[----:B-1----:R-:W-:Y:S05]  /*23b80*/  @!P0 NANOSLEEP.SYNCS 0x989680 ;  /* 0x009896800000895d */ /* 0x002fea0003900000 */
[----:B------:R-:W1:Y:S02]  /*23b90*/  @!P0 SYNCS.PHASECHK.TRANS64 P0, [R3+URZ], R0 ;  /* 0x00000000030085a7 */ /* 0x000e64000800007f */
[----:B-1----:R-:W-:Y:S05]  /*23ba0*/  @!P0 BRA `(.L_x_563) ;  /* 0xfffffffc00f08947 */ /* 0x002fea000383ffff */
[----:B------:R-:W-:Y:S05]  /*23bb0*/  BRA `(.L_x_576) ;  /* 0xfffffff800c87947 */ /* 0x000fea000383ffff */
.L_x_564:
[----:B0-----:R0:W1:Y:S02]  /*23bc0*/  SYNCS.PHASECHK.TRANS64.TRYWAIT P0, [R3+URZ], R0 ;  /* 0x00000000030075a7 */ /* 0x001064000800017f */
[----:B-1----:R-:W-:Y:S05]  /*23bd0*/  @!P0 NANOSLEEP.SYNCS 0x989680 ;  /* 0x009896800000895d */ /* 0x002fea0003900000 */
[----:B------:R-:W1:Y:S02]  /*23be0*/  @!P0 SYNCS.PHASECHK.TRANS64 P0, [R3+URZ], R0 ;  /* 0x00000000030085a7 */ /* 0x000e64000800007f */
[----:B-1----:R-:W-:Y:S05]  /*23bf0*/  @!P0 BRA `(.L_x_564) ;  /* 0xfffffffc00f08947 */ /* 0x002fea000383ffff */
[----:B------:R-:W-:Y:S05]  /*23c00*/  BRA `(.L_x_577) ;  /* 0xfffffff800d87947 */ /* 0x000fea000383ffff */
.L_x_565:
[----:B0-----:R0:W1:Y:S02]  /*23c10*/  SYNCS.PHASECHK.TRANS64.TRYWAIT P0, [R3+URZ], R0 ;  /* 0x00000000030075a7 */ /* 0x001064000800017f */
[----:B-1----:R-:W-:Y:S05]  /*23c20*/  @!P0 NANOSLEEP.SYNCS 0x989680 ;  /* 0x009896800000895d */ /* 0x002fea0003900000 */
[----:B------:R-:W1:Y:S02]  /*23c30*/  @!P0 SYNCS.PHASECHK.TRANS64 P0, [R3+URZ], R0 ;  /* 0x00000000030085a7 */ /* 0x000e64000800007f */
[----:B-1----:R-:W-:Y:S05]  /*23c40*/  @!P0 BRA `(.L_x_565) ;  /* 0xfffffffc00f08947 */ /* 0x002fea000383ffff */
[----:B------:R-:W-:Y:S05]  /*23c50*/  BRA `(.L_x_578) ;  /* 0xfffffff800e87947 */ /* 0x000fea000383ffff */
.L_x_579:
[----:B------:R-:W-:-:S00]  /*23c60*/  BRA `(.L_x_579) ;  /* 0xfffffffc00fc7947 */ /* 0x000fc0000383ffff */
[----:B------:R-:W-:-:S00]  /*23c70*/  NOP ;  /* 0x0000000000007918 */ /* 0x000fc00000000000 */
        /* <DEDUP_REMOVED lines=8> */
.L_x_580:


//--------------------- .nv.global.init           --------------------------
	.section	.nv.global.init,"aw",@progbits
.nv.global.init:
	.type		$str$22,@object
	.size		$str$22,($str$23 - $str$22)
$str$22:
        /*0000*/ 	.byte	0x6b, 0x5f, 0x74, 0x69, 0x6c, 0x65, 0x5f, 0x63, 0x6f, 0x75, 0x6e, 0x74, 0x20, 0x3e, 0x3d, 0x20
        /*0010*/ 	.byte	0x31, 0x00
	.type		$str$23,@object
	.size		$str$23,(__unnamed_1 - $str$23)
$str$23:
        /*0012*/ 	.byte	0x2f, 0x74, 0x6d, 0x70, 0x2f, 0x63, 0x75, 0x74, 0x6c, 0x61, 0x73, 0x73, 0x5f, 0x73, 0x77, 0x65
        /*0022*/ 	.byte	0x65, 0x70, 0x5f, 0x73, 0x72, 0x63, 0x2f, 0x69, 0x6e, 0x63, 0x6c, 0x75, 0x64, 0x65, 0x2f, 0x63
        /*0032*/ 	.byte	0x75, 0x74, 0x6c, 0x61, 0x73, 0x73, 0x2f, 0x67, 0x65, 0x6d, 0x6d, 0x2f, 0x63, 0x6f, 0x6c, 0x6c
        /*0042*/ 	.byte	0x65, 0x63, 0x74, 0x69, 0x76, 0x65, 0x2f, 0x73, 0x6d, 0x39, 0x30, 0x5f, 0x6d, 0x6d, 0x61, 0x5f
        /*0052*/ 	.byte	0x74, 0x6d, 0x61, 0x5f, 0x67, 0x6d, 0x6d, 0x61, 0x5f, 0x73, 0x73, 0x5f, 0x77, 0x61, 0x72, 0x70
        /*0062*/ 	.byte	0x73, 0x70, 0x65, 0x63, 0x69, 0x61, 0x6c, 0x69, 0x7a, 0x65, 0x64, 0x2e, 0x68, 0x70, 0x70, 0x00
	.type		__unnamed_1,@object
	.size		__unnamed_1,(.L_0 - __unnamed_1)
__unnamed_1:
        /* <DEDUP_REMOVED lines=181> */
        /*0bc2*/ 	.byte	0x64, 0x65, 0x6e, 0x74, 0x69, 0x74, 0x79, 0x5d, 0x00
.L_0:


//--------------------- .nv.shared._ZN7cutlass13device_kernelINS_4gemm6kernel13GemmUniversalIN4cute5tupleIJiiiiEEENS1_10collective13CollectiveMmaINS1_34MainloopSm90TmaGmmaWarpSpecializedILi6ENS5_IJNS4_1CILi1EEESB_SB_EEENS1_35KernelTmaWarpSpecializedCooperativeEEENS5_IJNSA_ILi256EEESF_NSA_ILi128EEEEEENS_10bfloat16_tENS5_IJlSB_lEEESI_SJ_NS4_8TiledMMAINS4_8MMA_AtomIJNS4_4SM904GMMA28MMA_64x256x16_F32BF16BF16_SSILNSN_5MajorE0ELSP_0ELNSN_7ScaleInE1ELSQ_1EEEEEENS4_6LayoutINS5_IJNSA_ILi2EEESB_SB_EEENS5_IJSB_NSA_ILi0EEESW_EEEEENS5_IJNS4_10UnderscoreESZ_SZ_EEEEENS4_13SM90_TMA_LOADENS4_14ComposedLayoutINS4_7SwizzleILi3ELi4ELi3EEENS4_18smem_ptr_flag_bitsILi16EEENST_INS5_IJNSA_ILi8EEENSA_ILi64EEEEEENS5_IJS19_SB_EEEEEEEvNS4_8identityES12_S1D_vS1E_EENS_8epilogue10collective6detail29Sm90TmaWarpSpecializedAdapterINS1H_15DefaultEpilogueISI_SJ_SJ_NS1G_6thread17LinearCombinationISI_Li1EffLNS1L_9ScaleType4KindE0ELNS_15FloatRoundStyleE2ESI_EENS1_15EpilogueDefaultEEEEEvvEEEEvNT_6ParamsE --------------------------
	.section	.nv.shared._ZN7cutlass13device_kernelINS_4gemm6kernel13GemmUniversalIN4cute5tupleIJiiiiEEENS1_10collective13CollectiveMmaINS1_34MainloopSm90TmaGmmaWarpSpecializedILi6ENS5_IJNS4_1CILi1EEESB_SB_EEENS1_35KernelTmaWarpSpecializedCooperativeEEENS5_IJNSA_ILi256EEESF_NSA_ILi128EEEEEENS_10bfloat16_tENS5_IJlSB_lEEESI_SJ_NS4_8TiledMMAINS4_8MMA_AtomIJNS4_4SM904GMMA28MMA_64x256x16_F32BF16BF16_SSILNSN_5MajorE0ELSP_0ELNSN_7ScaleInE1ELSQ_1EEEEEENS4_6LayoutINS5_IJNSA_ILi2EEESB_SB_EEENS5_IJSB_NSA_ILi0EEESW_EEEEENS5_IJNS4_10UnderscoreESZ_SZ_EEEEENS4_13SM90_TMA_LOADENS4_14ComposedLayoutINS4_7SwizzleILi3ELi4ELi3EEENS4_18smem_ptr_flag_bitsILi16EEENST_INS5_IJNSA_ILi8EEENSA_ILi64EEEEEENS5_IJS19_SB_EEEEEEEvNS4_8identityES12_S1D_vS1E_EENS_8epilogue10collective6detail29Sm90TmaWarpSpecializedAdapterINS1H_15DefaultEpilogueISI_SJ_SJ_NS1G_6thread17LinearCombinationISI_Li1EffLNS1L_9ScaleType4KindE0ELNS_15FloatRoundStyleE2ESI_EENS1_15EpilogueDefaultEEEEEvvEEEEvNT_6ParamsE,"aw",@nobits
	.sectionflags	@""
	.align	16
	.zero		1024


//--------------------- .nv.shared.reserved.0     --------------------------
	.section	.nv.shared.reserved.0,"aw",@nobits
	.weak		__nv_reservedSMEM_offset_0_alias
	.size		__nv_reservedSMEM_offset_0_alias, 0, 0
	.other		__nv_reservedSMEM_offset_0_alias,@"STO_CUDA_RESERVED_SHARED STV_DEFAULT"
__nv_reservedSMEM_offset_0_alias:
	.zero		0


//--------------------- .nv.global                --------------------------
	.section	.nv.global,"aw",@nobits
.nv.global:
	.type		_ZN40_INTERNAL_88db6772_4_k_cu_6d30d695_237594cute1_E,@object
	.size		_ZN40_INTERNAL_88db6772_4_k_cu_6d30d695_237594cute1_E,(_ZN40_INTERNAL_88db6772_4_k_cu_6d30d695_237594cuda3std3__45__cpo6cbeginE - _ZN40_INTERNAL_88db6772_4_k_cu_6d30d695_237594cute1_E)
_ZN40_INTERNAL_88db6772_4_k_cu_6d30d695_237594cute1_E:
	.zero		1
	.type		_ZN40_INTERNAL_88db6772_4_k_cu_6d30d695_237594cuda3std3__45__cpo6cbeginE,@object
	.size		_ZN40_INTERNAL_88db6772_4_k_cu_6d30d695_237594cuda3std3__45__cpo6cbeginE,(_ZN40_INTERNAL_88db6772_4_k_cu_6d30d695_237594cuda3std3__48in_placeE - _ZN40_INTERNAL_88db6772_4_k_cu_6d30d695_237594cuda3std3__45__cpo6cbeginE)
_ZN40_INTERNAL_88db6772_4_k_cu_6d30d695_237594cuda3std3__45__cpo6cbeginE:
	.zero		1
	.type		_ZN40_INTERNAL_88db6772_4_k_cu_6d30d695_237594cuda3std3__48in_placeE,@object
	.size		_ZN40_INTERNAL_88db6772_4_k_cu_6d30d695_237594cuda3std3__48in_placeE,(_ZN40_INTERNAL_88db6772_4_k_cu_6d30d695_237594cuda3std6ranges3__45__cpo9iter_moveE - _ZN40_INTERNAL_88db6772_4_k_cu_6d30d695_237594cuda3std3__48in_placeE)
_ZN40_INTERNAL_88db6772_4_k_cu_6d30d695_237594cuda3std3__48in_placeE:
	.zero		1
	.type		_ZN40_INTERNAL_88db6772_4_k_cu_6d30d695_237594cuda3std6ranges3__45__cpo9iter_moveE,@object
	.size		_ZN40_INTERNAL_88db6772_4_k_cu_6d30d695_237594cuda3std6ranges3__45__cpo9iter_moveE,(_ZN40_INTERNAL_88db6772_4_k_cu_6d30d695_237594cuda3std3__45__cpo5beginE - _ZN40_INTERNAL_88db6772_4_k_cu_6d30d695_237594cuda3std6ranges3__45__cpo9iter_moveE)
_ZN40_INTERNAL_88db6772_4_k_cu_6d30d695_237594cuda3std6ranges3__45__cpo9iter_moveE:
	.zero		1
	.type		_ZN40_INTERNAL_88db6772_4_k_cu_6d30d695_237594cuda3std3__45__cpo5beginE,@object
	.size		_ZN40_INTERNAL_88db6772_4_k_cu_6d30d695_237594cuda3std3__45__cpo5beginE,(_ZN40_INTERNAL_88db6772_4_k_cu_6d30d695_237594cuda3std3__442_GLOBAL__N__88db6772_4_k_cu_6d30d695_237596ignoreE - _ZN40_INTERNAL_88db6772_4_k_cu_6d30d695_237594cuda3std3__45__cpo5beginE)
_ZN40_INTERNAL_88db6772_4_k_cu_6d30d695_237594cuda3std3__45__cpo5beginE:
	.zero		1
	.type		_ZN40_INTERNAL_88db6772_4_k_cu_6d30d695_237594cuda3std3__442_GLOBAL__N__88db6772_4_k_cu_6d30d695_237596ignoreE,@object
	.size		_ZN40_INTERNAL_88db6772_4_k_cu_6d30d695_237594cuda3std3__442_GLOBAL__N__88db6772_4_k_cu_6d30d695_237596ignoreE,(_ZN40_INTERNAL_88db6772_4_k_cu_6d30d695_237594cute7productE - _ZN40_INTERNAL_88db6772_4_k_cu_6d30d695_237594cuda3std3__442_GLOBAL__N__88db6772_4_k_cu_6d30d695_237596ignoreE)
_ZN40_INTERNAL_88db6772_4_k_cu_6d30d695_237594cuda3std3__442_GLOBAL__N__88db6772_4_k_cu_6d30d695_237596ignoreE:
	.zero		1
	.type		_ZN40_INTERNAL_88db6772_4_k_cu_6d30d695_237594cute7productE,@object
	.size		_ZN40_INTERNAL_88db6772_4_k_cu_6d30d695_237594cute7productE,(_ZN40_INTERNAL_88db6772_4_k_cu_6d30d695_237594cuda3std3__45__cpo3endE - _ZN40_INTERNAL_88db6772_4_k_cu_6d30d695_237594cute7productE)
_ZN40_INTERNAL_88db6772_4_k_cu_6d30d695_237594cute7productE:
	.zero		1
	.type		_ZN40_INTERNAL_88db6772_4_k_cu_6d30d695_237594cuda3std3__45__cpo3endE,@object
	.size		_ZN40_INTERNAL_88db6772_4_k_cu_6d30d695_237594cuda3std3__45__cpo3endE,(_ZN40_INTERNAL_88db6772_4_k_cu_6d30d695_237594cuda3std3__419piecewise_constructE - _ZN40_INTERNAL_88db6772_4_k_cu_6d30d695_237594cuda3std3__45__cpo3endE)
_ZN40_INTERNAL_88db6772_4_k_cu_6d30d695_237594cuda3std3__45__cpo3endE:
	.zero		1
	.type		_ZN40_INTERNAL_88db6772_4_k_cu_6d30d695_237594cuda3std3__419piecewise_constructE,@object
	.size		_ZN40_INTERNAL_88db6772_4_k_cu_6d30d695_237594cuda3std3__419piecewise_constructE,(_ZN40_INTERNAL_88db6772_4_k_cu_6d30d695_237594cuda3std3__45__cpo4cendE - _ZN40_INTERNAL_88db6772_4_k_cu_6d30d695_237594cuda3std3__419piecewise_constructE)
_ZN40_INTERNAL_88db6772_4_k_cu_6d30d695_237594cuda3std3__419piecewise_constructE:
	.zero		1
	.type		_ZN40_INTERNAL_88db6772_4_k_cu_6d30d695_237594cuda3std3__45__cpo4cendE,@object
	.size		_ZN40_INTERNAL_88db6772_4_k_cu_6d30d695_237594cuda3std3__45__cpo4cendE,(_ZN40_INTERNAL_88db6772_4_k_cu_6d30d695_237594cuda3std6ranges3__45__cpo4swapE - _ZN40_INTERNAL_88db6772_4_k_cu_6d30d695_237594cuda3std3__45__cpo4cendE)
_ZN40_INTERNAL_88db6772_4_k_cu_6d30d695_237594cuda3std3__45__cpo4cendE:
	.zero		1
	.type		_ZN40_INTERNAL_88db6772_4_k_cu_6d30d695_237594cuda3std6ranges3__45__cpo4swapE,@object
	.size		_ZN40_INTERNAL_88db6772_4_k_cu_6d30d695_237594cuda3std6ranges3__45__cpo4swapE,(.L_8 - _ZN40_INTERNAL_88db6772_4_k_cu_6d30d695_237594cuda3std6ranges3__45__cpo4swapE)
_ZN40_INTERNAL_88db6772_4_k_cu_6d30d695_237594cuda3std6ranges3__45__cpo4swapE:
	.zero		1
.L_8:


//--------------------- .nv.constant0._ZN7cutlass13device_kernelINS_4gemm6kernel13GemmUniversalIN4cute5tupleIJiiiiEEENS1_10collective13CollectiveMmaINS1_34MainloopSm90TmaGmmaWarpSpecializedILi6ENS5_IJNS4_1CILi1EEESB_SB_EEENS1_35KernelTmaWarpSpecializedCooperativeEEENS5_IJNSA_ILi256EEESF_NSA_ILi128EEEEEENS_10bfloat16_tENS5_IJlSB_lEEESI_SJ_NS4_8TiledMMAINS4_8MMA_AtomIJNS4_4SM904GMMA28MMA_64x256x16_F32BF16BF16_SSILNSN_5MajorE0ELSP_0ELNSN_7ScaleInE1ELSQ_1EEEEEENS4_6LayoutINS5_IJNSA_ILi2EEESB_SB_EEENS5_IJSB_NSA_ILi0EEESW_EEEEENS5_IJNS4_10UnderscoreESZ_SZ_EEEEENS4_13SM90_TMA_LOADENS4_14ComposedLayoutINS4_7SwizzleILi3ELi4ELi3EEENS4_18smem_ptr_flag_bitsILi16EEENST_INS5_IJNSA_ILi8EEENSA_ILi64EEEEEENS5_IJS19_SB_EEEEEEEvNS4_8identityES12_S1D_vS1E_EENS_8epilogue10collective6detail29Sm90TmaWarpSpecializedAdapterINS1H_15DefaultEpilogueISI_SJ_SJ_NS1G_6thread17LinearCombinationISI_Li1EffLNS1L_9ScaleType4KindE0ELNS_15FloatRoundStyleE2ESI_EENS1_15EpilogueDefaultEEEEEvvEEEEvNT_6ParamsE --------------------------
	.section	.nv.constant0._ZN7cutlass13device_kernelINS_4gemm6kernel13GemmUniversalIN4cute5tupleIJiiiiEEENS1_10collective13CollectiveMmaINS1_34MainloopSm90TmaGmmaWarpSpecializedILi6ENS5_IJNS4_1CILi1EEESB_SB_EEENS1_35KernelTmaWarpSpecializedCooperativeEEENS5_IJNSA_ILi256EEESF_NSA_ILi128EEEEEENS_10bfloat16_tENS5_IJlSB_lEEESI_SJ_NS4_8TiledMMAINS4_8MMA_AtomIJNS4_4SM904GMMA28MMA_64x256x16_F32BF16BF16_SSILNSN_5MajorE0ELSP_0ELNSN_7ScaleInE1ELSQ_1EEEEEENS4_6LayoutINS5_IJNSA_ILi2EEESB_SB_EEENS5_IJSB_NSA_ILi0EEESW_EEEEENS5_IJNS4_10UnderscoreESZ_SZ_EEEEENS4_13SM90_TMA_LOADENS4_14ComposedLayoutINS4_7SwizzleILi3ELi4ELi3EEENS4_18smem_ptr_flag_bitsILi16EEENST_INS5_IJNSA_ILi8EEENSA_ILi64EEEEEENS5_IJS19_SB_EEEEEEEvNS4_8identityES12_S1D_vS1E_EENS_8epilogue10collective6detail29Sm90TmaWarpSpecializedAdapterINS1H_15DefaultEpilogueISI_SJ_SJ_NS1G_6thread17LinearCombinationISI_Li1EffLNS1L_9ScaleType4KindE0ELNS_15FloatRoundStyleE2ESI_EENS1_15EpilogueDefaultEEEEEvvEEEEvNT_6ParamsE,"a",@progbits
	.sectionflags	@""
	.align	4
.nv.constant0._ZN7cutlass13device_kernelINS_4gemm6kernel13GemmUniversalIN4cute5tupleIJiiiiEEENS1_10collective13CollectiveMmaINS1_34MainloopSm90TmaGmmaWarpSpecializedILi6ENS5_IJNS4_1CILi1EEESB_SB_EEENS1_35KernelTmaWarpSpecializedCooperativeEEENS5_IJNSA_ILi256EEESF_NSA_ILi128EEEEEENS_10bfloat16_tENS5_IJlSB_lEEESI_SJ_NS4_8TiledMMAINS4_8MMA_AtomIJNS4_4SM904GMMA28MMA_64x256x16_F32BF16BF16_SSILNSN_5MajorE0ELSP_0ELNSN_7ScaleInE1ELSQ_1EEEEEENS4_6LayoutINS5_IJNSA_ILi2EEESB_SB_EEENS5_IJSB_NSA_ILi0EEESW_EEEEENS5_IJNS4_10UnderscoreESZ_SZ_EEEEENS4_13SM90_TMA_LOADENS4_14ComposedLayoutINS4_7SwizzleILi3ELi4ELi3EEENS4_18smem_ptr_flag_bitsILi16EEENST_INS5_IJNSA_ILi8EEENSA_ILi64EEEEEENS5_IJS19_SB_EEEEEEEvNS4_8identityES12_S1D_vS1E_EENS_8epilogue10collective6detail29Sm90TmaWarpSpecializedAdapterINS1H_15DefaultEpilogueISI_SJ_SJ_NS1G_6thread17LinearCombinationISI_Li1EffLNS1L_9ScaleType4KindE0ELNS_15FloatRoundStyleE2ESI_EENS1_15EpilogueDefaultEEEEEvvEEEEvNT_6ParamsE:
	.zero		1664


//--------------------- SYMBOLS --------------------------

	.type		.nv.reservedSmem.offset0,@object
	.size		.nv.reservedSmem.offset0,0x4
	.type		__assertfail,@function
